	.target	sm_90a

	.elftype	@"ET_EXEC"


//--------------------- .note.nv.tkinfo           --------------------------
	.section	.note.nv.tkinfo,"",@"SHT_NOTE"
	.sectionflags	@"SHF_NOTE_NV_TKINFO"
	.tkinfo
        /*0018*/ 	.word	0x00000002
        /*0030*/ 	.string	""
        /*0030*/ 	.string	"ptxas"
        /*0030*/ 	.string	"Cuda compilation tools, release 13.0, V13.0.88"
        /*0030*/ 	.string	"Build cuda_13.0.r13.0/compiler.36424714_0"
        /*0030*/ 	.string	"-arch sm_90a -m 64 "



//--------------------- .note.nv.cuinfo           --------------------------
	.section	.note.nv.cuinfo,"",@"SHT_NOTE"
	.sectionflags	@"SHF_NOTE_NV_CUINFO"
        /*0018*/ 	.short	0x0002
        /*001a*/ 	.short	0x005a
        /*001c*/ 	.short	0x0082
	.zero		2


//--------------------- .nv.info                  --------------------------
	.section	.nv.info,"",@"SHT_CUDA_INFO"
	.align	4


	//----- nvinfo : EIATTR_REGCOUNT
	.align		4
        /*0000*/ 	.byte	0x04, 0x2f
        /*0002*/ 	.short	(.L_15 - .L_14)
	.align		4
.L_14:
        /*0004*/ 	.word	index@(_ZN7cutlass13device_kernelINS_4gemm6kernel13GemmUniversalIN4cute5tupleIJiiiiEEENS1_10collective13CollectiveMmaINS1_34MainloopSm90TmaGmmaWarpSpecializedILi9ENS5_IJNS4_1CILi1EEESB_SB_EEENS1_35KernelTmaWarpSpecializedCooperativeEEENS5_IJNSA_ILi128EEENSA_ILi64EEESG_EEENS_10bfloat16_tENS5_IJlSB_lEEESI_NS5_IJSB_llEEENS4_8TiledMMAINS4_8MMA_AtomIJNS4_4SM904GMMA27MMA_64x64x16_F32BF16BF16_SSILNSO_5MajorE0ELSQ_1ELNSO_7ScaleInE1ELSR_1EEEEEENS4_6LayoutINS5_IJNSA_ILi2EEESB_SB_EEENS5_IJSB_NSA_ILi0EEESX_EEEEENS5_IJNS4_10UnderscoreES10_S10_EEEEENS4_13SM90_TMA_LOADENS4_14ComposedLayoutINS4_7SwizzleILi3ELi4ELi3EEENS4_18smem_ptr_flag_bitsILi16EEENSU_INS5_IJNSA_ILi8EEESG_EEENS5_IJSG_SB_EEEEEEEvNS4_8identityES13_NS14_IS16_S18_NSU_INS5_IJSG_S19_EEENS5_IJSB_SG_EEEEEEEvS1E_EENS_8epilogue10collective6detail29Sm90TmaWarpSpecializedAdapterINS1L_15DefaultEpilogueISI_SJ_SJ_NS1K_6thread17LinearCombinationISI_Li1EffLNS1P_9ScaleType4KindE0ELNS_15FloatRoundStyleE2ESI_EENS1_15EpilogueDefaultEEEEEvvEEEEvNT_6ParamsE)
        /*0008*/ 	.word	0x000000a8


	//----- nvinfo : EIATTR_FRAME_SIZE
	.align		4
.L_15:
        /*000c*/ 	.byte	0x04, 0x11
        /*000e*/ 	.short	(.L_17 - .L_16)
	.align		4
.L_16:
        /*0010*/ 	.word	index@(_ZN7cutlass13device_kernelINS_4gemm6kernel13GemmUniversalIN4cute5tupleIJiiiiEEENS1_10collective13CollectiveMmaINS1_34MainloopSm90TmaGmmaWarpSpecializedILi9ENS5_IJNS4_1CILi1EEESB_SB_EEENS1_35KernelTmaWarpSpecializedCooperativeEEENS5_IJNSA_ILi128EEENSA_ILi64EEESG_EEENS_10bfloat16_tENS5_IJlSB_lEEESI_NS5_IJSB_llEEENS4_8TiledMMAINS4_8MMA_AtomIJNS4_4SM904GMMA27MMA_64x64x16_F32BF16BF16_SSILNSO_5MajorE0ELSQ_1ELNSO_7ScaleInE1ELSR_1EEEEEENS4_6LayoutINS5_IJNSA_ILi2EEESB_SB_EEENS5_IJSB_NSA_ILi0EEESX_EEEEENS5_IJNS4_10UnderscoreES10_S10_EEEEENS4_13SM90_TMA_LOADENS4_14ComposedLayoutINS4_7SwizzleILi3ELi4ELi3EEENS4_18smem_ptr_flag_bitsILi16EEENSU_INS5_IJNSA_ILi8EEESG_EEENS5_IJSG_SB_EEEEEEEvNS4_8identityES13_NS14_IS16_S18_NSU_INS5_IJSG_S19_EEENS5_IJSB_SG_EEEEEEEvS1E_EENS_8epilogue10collective6detail29Sm90TmaWarpSpecializedAdapterINS1L_15DefaultEpilogueISI_SJ_SJ_NS1K_6thread17LinearCombinationISI_Li1EffLNS1P_9ScaleType4KindE0ELNS_15FloatRoundStyleE2ESI_EENS1_15EpilogueDefaultEEEEEvvEEEEvNT_6ParamsE)
        /*0014*/ 	.word	0x00000000


	//----- nvinfo : EIATTR_MIN_STACK_SIZE
	.align		4
.L_17:
        /*0018*/ 	.byte	0x04, 0x12
        /*001a*/ 	.short	(.L_19 - .L_18)
	.align		4
.L_18:
        /*001c*/ 	.word	index@(_ZN7cutlass13device_kernelINS_4gemm6kernel13GemmUniversalIN4cute5tupleIJiiiiEEENS1_10collective13CollectiveMmaINS1_34MainloopSm90TmaGmmaWarpSpecializedILi9ENS5_IJNS4_1CILi1EEESB_SB_EEENS1_35KernelTmaWarpSpecializedCooperativeEEENS5_IJNSA_ILi128EEENSA_ILi64EEESG_EEENS_10bfloat16_tENS5_IJlSB_lEEESI_NS5_IJSB_llEEENS4_8TiledMMAINS4_8MMA_AtomIJNS4_4SM904GMMA27MMA_64x64x16_F32BF16BF16_SSILNSO_5MajorE0ELSQ_1ELNSO_7ScaleInE1ELSR_1EEEEEENS4_6LayoutINS5_IJNSA_ILi2EEESB_SB_EEENS5_IJSB_NSA_ILi0EEESX_EEEEENS5_IJNS4_10UnderscoreES10_S10_EEEEENS4_13SM90_TMA_LOADENS4_14ComposedLayoutINS4_7SwizzleILi3ELi4ELi3EEENS4_18smem_ptr_flag_bitsILi16EEENSU_INS5_IJNSA_ILi8EEESG_EEENS5_IJSG_SB_EEEEEEEvNS4_8identityES13_NS14_IS16_S18_NSU_INS5_IJSG_S19_EEENS5_IJSB_SG_EEEEEEEvS1E_EENS_8epilogue10collective6detail29Sm90TmaWarpSpecializedAdapterINS1L_15DefaultEpilogueISI_SJ_SJ_NS1K_6thread17LinearCombinationISI_Li1EffLNS1P_9ScaleType4KindE0ELNS_15FloatRoundStyleE2ESI_EENS1_15EpilogueDefaultEEEEEvvEEEEvNT_6ParamsE)
        /*0020*/ 	.word	0x00000000
.L_19:


//--------------------- .nv.compat                --------------------------
	.section	.nv.compat,"",@"SHT_CUDA_COMPAT_INFO"
	.align	4
        /*0000*/ 	.byte	0x02, 0x09, 0x01, 0x00, 0x02, 0x02, 0x04, 0x00, 0x02, 0x05, 0x05, 0x00, 0x03, 0x07, 0x01, 0x01
        /*0010*/ 	.byte	0x02, 0x03, 0x01, 0x00, 0x02, 0x06, 0x01, 0x00, 0x04, 0x0b, 0x08, 0x00, 0x00, 0x00, 0x00, 0x00
        /*0020*/ 	.byte	0x00, 0x00, 0x00, 0x00


//--------------------- .nv.info._ZN7cutlass13device_kernelINS_4gemm6kernel13GemmUniversalIN4cute5tupleIJiiiiEEENS1_10collective13CollectiveMmaINS1_34MainloopSm90TmaGmmaWarpSpecializedILi9ENS5_IJNS4_1CILi1EEESB_SB_EEENS1_35KernelTmaWarpSpecializedCooperativeEEENS5_IJNSA_ILi128EEENSA_ILi64EEESG_EEENS_10bfloat16_tENS5_IJlSB_lEEESI_NS5_IJSB_llEEENS4_8TiledMMAINS4_8MMA_AtomIJNS4_4SM904GMMA27MMA_64x64x16_F32BF16BF16_SSILNSO_5MajorE0ELSQ_1ELNSO_7ScaleInE1ELSR_1EEEEEENS4_6LayoutINS5_IJNSA_ILi2EEESB_SB_EEENS5_IJSB_NSA_ILi0EEESX_EEEEENS5_IJNS4_10UnderscoreES10_S10_EEEEENS4_13SM90_TMA_LOADENS4_14ComposedLayoutINS4_7SwizzleILi3ELi4ELi3EEENS4_18smem_ptr_flag_bitsILi16EEENSU_INS5_IJNSA_ILi8EEESG_EEENS5_IJSG_SB_EEEEEEEvNS4_8identityES13_NS14_IS16_S18_NSU_INS5_IJSG_S19_EEENS5_IJSB_SG_EEEEEEEvS1E_EENS_8epilogue10collective6detail29Sm90TmaWarpSpecializedAdapterINS1L_15DefaultEpilogueISI_SJ_SJ_NS1K_6thread17LinearCombinationISI_Li1EffLNS1P_9ScaleType4KindE0ELNS_15FloatRoundStyleE2ESI_EENS1_15EpilogueDefaultEEEEEvvEEEEvNT_6ParamsE --------------------------
	.section	.nv.info._ZN7cutlass13device_kernelINS_4gemm6kernel13GemmUniversalIN4cute5tupleIJiiiiEEENS1_10collective13CollectiveMmaINS1_34MainloopSm90TmaGmmaWarpSpecializedILi9ENS5_IJNS4_1CILi1EEESB_SB_EEENS1_35KernelTmaWarpSpecializedCooperativeEEENS5_IJNSA_ILi128EEENSA_ILi64EEESG_EEENS_10bfloat16_tENS5_IJlSB_lEEESI_NS5_IJSB_llEEENS4_8TiledMMAINS4_8MMA_AtomIJNS4_4SM904GMMA27MMA_64x64x16_F32BF16BF16_SSILNSO_5MajorE0ELSQ_1ELNSO_7ScaleInE1ELSR_1EEEEEENS4_6LayoutINS5_IJNSA_ILi2EEESB_SB_EEENS5_IJSB_NSA_ILi0EEESX_EEEEENS5_IJNS4_10UnderscoreES10_S10_EEEEENS4_13SM90_TMA_LOADENS4_14ComposedLayoutINS4_7SwizzleILi3ELi4ELi3EEENS4_18smem_ptr_flag_bitsILi16EEENSU_INS5_IJNSA_ILi8EEESG_EEENS5_IJSG_SB_EEEEEEEvNS4_8identityES13_NS14_IS16_S18_NSU_INS5_IJSG_S19_EEENS5_IJSB_SG_EEEEEEEvS1E_EENS_8epilogue10collective6detail29Sm90TmaWarpSpecializedAdapterINS1L_15DefaultEpilogueISI_SJ_SJ_NS1K_6thread17LinearCombinationISI_Li1EffLNS1P_9ScaleType4KindE0ELNS_15FloatRoundStyleE2ESI_EENS1_15EpilogueDefaultEEEEEvvEEEEvNT_6ParamsE,"",@"SHT_CUDA_INFO"
	.sectionflags	@""
	.align	4


	//----- nvinfo : EIATTR_CUDA_API_VERSION
	.align		4
        /*0000*/ 	.byte	0x04, 0x37
        /*0002*/ 	.short	(.L_21 - .L_20)
.L_20:
        /*0004*/ 	.word	0x00000082


	//----- nvinfo : EIATTR_KPARAM_INFO
	.align		4
.L_21:
        /*0008*/ 	.byte	0x04, 0x17
        /*000a*/ 	.short	(.L_23 - .L_22)
.L_22:
        /*000c*/ 	.word	0x00000000
        /*0010*/ 	.short	0x0000
        /*0012*/ 	.short	0x0070
        /*0014*/ 	.byte	0x00, 0xf0, 0x01, 0x10


	//----- nvinfo : EIATTR_SPARSE_MMA_MASK
	.align		4
.L_23:
        /*0018*/ 	.byte	0x03, 0x50
        /*001a*/ 	.short	0x0000


	//----- nvinfo : EIATTR_MAXREG_COUNT
	.align		4
        /*001c*/ 	.byte	0x03, 0x1b
        /*001e*/ 	.short	0x00a8


	//----- nvinfo : EIATTR_NUM_BARRIERS
	.align		4
        /*0020*/ 	.byte	0x02, 0x4c
        /*0022*/ 	.byte	0x01
	.zero		1


	//----- nvinfo : EIATTR_EXTERNS
	.align		4
        /*0024*/ 	.byte	0x04, 0x0f
        /*0026*/ 	.short	(.L_25 - .L_24)


	//   ....[0]....
	.align		4
.L_24:
        /*0028*/ 	.word	index@(__assertfail)


	//----- nvinfo : EIATTR_MERCURY_ISA_VERSION
	.align		4
.L_25:
        /*002c*/ 	.byte	0x03, 0x5f
        /*002e*/ 	.short	0x0101


	//----- nvinfo : EIATTR_INT_WARP_WIDE_INSTR_OFFSETS
	.align		4
        /*0030*/ 	.byte	0x04, 0x31
        /*0032*/ 	.short	(.L_27 - .L_26)


	//   ....[0]....
.L_26:
        /*0034*/ 	.word	0x00000480


	//   ....[1]....
        /*0038*/ 	.word	0x000004b0


	//   ....[2]....
        /*003c*/ 	.word	0x00000590


	//----- nvinfo : EIATTR_COOP_GROUP_MASK_REGIDS
	.align		4
.L_27:
        /*0040*/ 	.byte	0x04, 0x29
        /*0042*/ 	.short	(.L_29 - .L_28)


	//   ....[0]....
.L_28:
        /*0044*/ 	.word	0xffffffff


	//   ....[1]....
        /*0048*/ 	.word	0xffffffff


	//   ....[2]....
        /*004c*/ 	.word	0xffffffff


	//   ....[3]....
        /*0050*/ 	.word	0xffffffff


	//   ....[4]....
        /*0054*/ 	.word	0xffffffff


	//----- nvinfo : EIATTR_COOP_GROUP_INSTR_OFFSETS
	.align		4
.L_29:
        /*0058*/ 	.byte	0x04, 0x28
        /*005a*/ 	.short	(.L_31 - .L_30)


	//   ....[0]....
.L_30:
        /*005c*/ 	.word	0x00000060


	//   ....[1]....
        /*0060*/ 	.word	0x00000070


	//   ....[2]....
        /*0064*/ 	.word	0x00000130


	//   ....[3]....
        /*0068*/ 	.word	0x00000390


	//   ....[4]....
        /*006c*/ 	.word	0x00001040


	//----- nvinfo : EIATTR_REG_RECONFIG
	.align		4
.L_31:
        /*0070*/ 	.byte	0x01, 0x54
	.zero		2


	//----- nvinfo : EIATTR_SYSCALL_OFFSETS
	.align		4
        /*0074*/ 	.byte	0x04, 0x46
        /*0076*/ 	.short	(.L_33 - .L_32)


	//   ....[0]....
.L_32:
        /*0078*/ 	.word	0x00001200


	//----- nvinfo : EIATTR_MBARRIER_INSTR_OFFSETS
	.align		4
.L_33:
        /*007c*/ 	.byte	0x04, 0x39
        /*007e*/ 	.short	(.L_35 - .L_34)


	//   ....[0]....
.L_34:
        /*0080*/ 	.word	0x00000250
        /*0084*/ 	.word	0x000000ff
        /*0088*/ 	.word	0x00000000
        /*008c*/ 	.short	0x0100
        /*008e*/ 	.byte	0x08
	.zero		1


	//   ....[1]....
        /*0090*/ 	.word	0x00000260
        /*0094*/ 	.word	0x000000ff
        /*0098*/ 	.word	0x00000048
        /*009c*/ 	.short	0x0100
        /*009e*/ 	.byte	0x08
	.zero		1


	//   ....[2]....
        /*00a0*/ 	.word	0x00000270
        /*00a4*/ 	.word	0x000000ff
        /*00a8*/ 	.word	0x00000008
        /*00ac*/ 	.short	0x0100
        /*00ae*/ 	.byte	0x08
	.zero		1


	//   ....[3]....
        /*00b0*/ 	.word	0x00000280
        /*00b4*/ 	.word	0x000000ff
        /*00b8*/ 	.word	0x00000050
        /*00bc*/ 	.short	0x0100
        /*00be*/ 	.byte	0x08
	.zero		1


	//   ....[4]....
        /*00c0*/ 	.word	0x00000290
        /*00c4*/ 	.word	0x000000ff
        /*00c8*/ 	.word	0x00000010
        /*00cc*/ 	.short	0x0100
        /*00ce*/ 	.byte	0x08
	.zero		1


	//   ....[5]....
        /*00d0*/ 	.word	0x000002a0
        /*00d4*/ 	.word	0x000000ff
        /*00d8*/ 	.word	0x00000058
        /*00dc*/ 	.short	0x0100
        /*00de*/ 	.byte	0x08
	.zero		1


	//   ....[6]....
        /*00e0*/ 	.word	0x000002b0
        /*00e4*/ 	.word	0x000000ff
        /*00e8*/ 	.word	0x00000018
        /*00ec*/ 	.short	0x0100
        /*00ee*/ 	.byte	0x08
	.zero		1


	//   ....[7]....
        /*00f0*/ 	.word	0x000002c0
        /*00f4*/ 	.word	0x000000ff
        /*00f8*/ 	.word	0x00000060
        /*00fc*/ 	.short	0x0100
        /*00fe*/ 	.byte	0x08
	.zero		1


	//   ....[8]....
        /*0100*/ 	.word	0x000002d0
        /*0104*/ 	.word	0x000000ff
        /*0108*/ 	.word	0x00000020
        /*010c*/ 	.short	0x0100
        /*010e*/ 	.byte	0x08
	.zero		1


	//   ....[9]....
        /*0110*/ 	.word	0x000002e0
        /*0114*/ 	.word	0x000000ff
        /*0118*/ 	.word	0x00000068
        /*011c*/ 	.short	0x0100
        /*011e*/ 	.byte	0x08
	.zero		1


	//   ....[10]....
        /*0120*/ 	.word	0x000002f0
        /*0124*/ 	.word	0x000000ff
        /*0128*/ 	.word	0x00000028
        /*012c*/ 	.short	0x0100
        /*012e*/ 	.byte	0x08
	.zero		1


	//   ....[11]....
        /*0130*/ 	.word	0x00000300
        /*0134*/ 	.word	0x000000ff
        /*0138*/ 	.word	0x00000070
        /*013c*/ 	.short	0x0100
        /*013e*/ 	.byte	0x08
	.zero		1


	//   ....[12]....
        /*0140*/ 	.word	0x00000310
        /*0144*/ 	.word	0x000000ff
        /*0148*/ 	.word	0x00000030
        /*014c*/ 	.short	0x0100
        /*014e*/ 	.byte	0x08
	.zero		1


	//   ....[13]....
        /*0150*/ 	.word	0x00000320
        /*0154*/ 	.word	0x000000ff
        /*0158*/ 	.word	0x00000078
        /*015c*/ 	.short	0x0100
        /*015e*/ 	.byte	0x08
	.zero		1


	//   ....[14]....
        /*0160*/ 	.word	0x00000330
        /*0164*/ 	.word	0x000000ff
        /*0168*/ 	.word	0x00000038
        /*016c*/ 	.short	0x0100
        /*016e*/ 	.byte	0x08
	.zero		1


	//   ....[15]....
        /*0170*/ 	.word	0x00000340
        /*0174*/ 	.word	0x000000ff
        /*0178*/ 	.word	0x00000080
        /*017c*/ 	.short	0x0100
        /*017e*/ 	.byte	0x08
	.zero		1


	//   ....[16]....
        /*0180*/ 	.word	0x00000350
        /*0184*/ 	.word	0x000000ff
        /*0188*/ 	.word	0x00000040
        /*018c*/ 	.short	0x0100
        /*018e*/ 	.byte	0x08
	.zero		1


	//   ....[17]....
        /*0190*/ 	.word	0x00000360
        /*0194*/ 	.word	0x000000ff
        /*0198*/ 	.word	0x00000088
        /*019c*/ 	.short	0x0100
        /*019e*/ 	.byte	0x08
	.zero		1


	//   ....[18]....
        /*01a0*/ 	.word	0x00000600
        /*01a4*/ 	.word	0x000000ff
        /*01a8*/ 	.word	0x000000a0
        /*01ac*/ 	.short	0x0100
        /*01ae*/ 	.byte	0x06
	.zero		1


	//   ....[19]....
        /*01b0*/ 	.word	0x00000660
        /*01b4*/ 	.word	0x000000ff
        /*01b8*/ 	.word	0x000000a8
        /*01bc*/ 	.short	0x0100
        /*01be*/ 	.byte	0x06
	.zero		1


	//   ....[20]....
        /*01c0*/ 	.word	0x00001280
        /*01c4*/ 	.word	0x00000003
        /*01c8*/ 	.word	0x00000000
        /*01cc*/ 	.short	0x010a
        /*01ce*/ 	.byte	0x3f
	.zero		1


	//   ....[21]....
        /*01d0*/ 	.word	0x000012c0
        /*01d4*/ 	.word	0x00000003
        /*01d8*/ 	.word	0x00000000
        /*01dc*/ 	.short	0x010a
        /*01de*/ 	.byte	0x3f
	.zero		1


	//   ....[22]....
        /*01e0*/ 	.word	0x00001650
        /*01e4*/ 	.word	0x000000ff
        /*01e8*/ 	.word	0x00000000
        /*01ec*/ 	.short	0x010a
        /*01ee*/ 	.byte	0x08
	.zero		1


	//   ....[23]....
        /*01f0*/ 	.word	0x00001690
        /*01f4*/ 	.word	0x000000ff
        /*01f8*/ 	.word	0x00000000
        /*01fc*/ 	.short	0x010a
        /*01fe*/ 	.byte	0x08
	.zero		1


	//   ....[24]....
        /*0200*/ 	.word	0x000018f0
        /*0204*/ 	.word	0x000000ff
        /*0208*/ 	.word	0x00000000
        /*020c*/ 	.short	0x0101
        /*020e*/ 	.byte	0x08
	.zero		1


	//   ....[25]....
        /*0210*/ 	.word	0x00001af0
        /*0214*/ 	.word	0x000000ff
        /*0218*/ 	.word	0x00000000
        /*021c*/ 	.short	0x0101
        /*021e*/ 	.byte	0x06
	.zero		1


	//   ....[26]....
        /*0220*/ 	.word	0x00005080
        /*0224*/ 	.word	0x0000000e
        /*0228*/ 	.word	0x00000048
        /*022c*/ 	.short	0x010a
        /*022e*/ 	.byte	0x3f
	.zero		1


	//   ....[27]....
        /*0230*/ 	.word	0x00005400
        /*0234*/ 	.word	0x00000006
        /*0238*/ 	.word	0x000000a8
        /*023c*/ 	.short	0x0101
        /*023e*/ 	.byte	0x3f
	.zero		1


	//   ....[28]....
        /*0240*/ 	.word	0x00005b30
        /*0244*/ 	.word	0x00000007
        /*0248*/ 	.word	0x00000000
        /*024c*/ 	.short	0x010a
        /*024e*/ 	.byte	0x3f
	.zero		1


	//   ....[29]....
        /*0250*/ 	.word	0x00005bb0
        /*0254*/ 	.word	0x00000009
        /*0258*/ 	.word	0x00000000
        /*025c*/ 	.short	0x010a
        /*025e*/ 	.byte	0x3f
	.zero		1


	//   ....[30]....
        /*0260*/ 	.word	0x00005c40
        /*0264*/ 	.word	0x00000006
        /*0268*/ 	.word	0x00000000
        /*026c*/ 	.short	0x010a
        /*026e*/ 	.byte	0x3f
	.zero		1


	//   ....[31]....
        /*0270*/ 	.word	0x00005cd0
        /*0274*/ 	.word	0x00000009
        /*0278*/ 	.word	0x00000000
        /*027c*/ 	.short	0x010a
        /*027e*/ 	.byte	0x3f
	.zero		1


	//   ....[32]....
        /*0280*/ 	.word	0x00005d60
        /*0284*/ 	.word	0x00000006
        /*0288*/ 	.word	0x00000000
        /*028c*/ 	.short	0x010a
        /*028e*/ 	.byte	0x3f
	.zero		1


	//   ....[33]....
        /*0290*/ 	.word	0x00005df0
        /*0294*/ 	.word	0x00000009
        /*0298*/ 	.word	0x00000000
        /*029c*/ 	.short	0x010a
        /*029e*/ 	.byte	0x3f
	.zero		1


	//   ....[34]....
        /*02a0*/ 	.word	0x00005e80
        /*02a4*/ 	.word	0x00000006
        /*02a8*/ 	.word	0x00000000
        /*02ac*/ 	.short	0x010a
        /*02ae*/ 	.byte	0x3f
	.zero		1


	//   ....[35]....
        /*02b0*/ 	.word	0x00005f10
        /*02b4*/ 	.word	0x00000009
        /*02b8*/ 	.word	0x00000000
        /*02bc*/ 	.short	0x010a
        /*02be*/ 	.byte	0x3f
	.zero		1


	//   ....[36]....
        /*02c0*/ 	.word	0x00005fa0
        /*02c4*/ 	.word	0x00000003
        /*02c8*/ 	.word	0x00000000
        /*02cc*/ 	.short	0x010a
        /*02ce*/ 	.byte	0x3f
	.zero		1


	//   ....[37]....
        /*02d0*/ 	.word	0x00006000
        /*02d4*/ 	.word	0x00000003
        /*02d8*/ 	.word	0x00000000
        /*02dc*/ 	.short	0x010a
        /*02de*/ 	.byte	0x3f
	.zero		1


	//   ....[38]....
        /*02e0*/ 	.word	0x00006060
        /*02e4*/ 	.word	0x00000004
        /*02e8*/ 	.word	0x00000000
        /*02ec*/ 	.short	0x010a
        /*02ee*/ 	.byte	0x3f
	.zero		1


	//   ....[39]....
        /*02f0*/ 	.word	0x00006130
        /*02f4*/ 	.word	0x0000000e
        /*02f8*/ 	.word	0x00000048
        /*02fc*/ 	.short	0x010a
        /*02fe*/ 	.byte	0x3f
	.zero		1


	//   ....[40]....
        /*0300*/ 	.word	0x00006200
        /*0304*/ 	.word	0x00000007
        /*0308*/ 	.word	0x00000000
        /*030c*/ 	.short	0x010a
        /*030e*/ 	.byte	0x3f
	.zero		1


	//   ....[41]....
        /*0310*/ 	.word	0x00006250
        /*0314*/ 	.word	0x00000009
        /*0318*/ 	.word	0x00000000
        /*031c*/ 	.short	0x010a
        /*031e*/ 	.byte	0x3f
	.zero		1


	//   ....[42]....
        /*0320*/ 	.word	0x000062a0
        /*0324*/ 	.word	0x00000006
        /*0328*/ 	.word	0x00000000
        /*032c*/ 	.short	0x010a
        /*032e*/ 	.byte	0x3f
	.zero		1


	//   ....[43]....
        /*0330*/ 	.word	0x000062f0
        /*0334*/ 	.word	0x00000009
        /*0338*/ 	.word	0x00000000
        /*033c*/ 	.short	0x010a
        /*033e*/ 	.byte	0x3f
	.zero		1


	//   ....[44]....
        /*0340*/ 	.word	0x00006340
        /*0344*/ 	.word	0x00000006
        /*0348*/ 	.word	0x00000000
        /*034c*/ 	.short	0x010a
        /*034e*/ 	.byte	0x3f
	.zero		1


	//   ....[45]....
        /*0350*/ 	.word	0x00006390
        /*0354*/ 	.word	0x00000009
        /*0358*/ 	.word	0x00000000
        /*035c*/ 	.short	0x010a
        /*035e*/ 	.byte	0x3f
	.zero		1


	//   ....[46]....
        /*0360*/ 	.word	0x000063e0
        /*0364*/ 	.word	0x00000006
        /*0368*/ 	.word	0x00000000
        /*036c*/ 	.short	0x010a
        /*036e*/ 	.byte	0x3f
	.zero		1


	//   ....[47]....
        /*0370*/ 	.word	0x00006430
        /*0374*/ 	.word	0x00000009
        /*0378*/ 	.word	0x00000000
        /*037c*/ 	.short	0x010a
        /*037e*/ 	.byte	0x3f
	.zero		1


	//----- nvinfo : EIATTR_NUM_MBARRIERS
	.align		4
.L_35:
        /*0380*/ 	.byte	0x03, 0x38
        /*0382*/ 	.short	0x0014


	//----- nvinfo : EIATTR_EXIT_INSTR_OFFSETS
	.align		4
        /*0384*/ 	.byte	0x04, 0x1c
        /*0386*/ 	.short	(.L_37 - .L_36)


	//   ....[0]....
.L_36:
        /*0388*/ 	.word	0x000006b0


	//   ....[1]....
        /*038c*/ 	.word	0x00000f70


	//   ....[2]....
        /*0390*/ 	.word	0x000046f0


	//   ....[3]....
        /*0394*/ 	.word	0x00004d20


	//   ....[4]....
        /*0398*/ 	.word	0x00005ff0


	//----- nvinfo : EIATTR_MAX_THREADS
	.align		4
.L_37:
        /*039c*/ 	.byte	0x04, 0x05
        /*039e*/ 	.short	(.L_39 - .L_38)
.L_38:
        /*03a0*/ 	.word	0x00000180
        /*03a4*/ 	.word	0x00000001
        /*03a8*/ 	.word	0x00000001


	//----- nvinfo : EIATTR_CRS_STACK_SIZE
	.align		4
.L_39:
        /*03ac*/ 	.byte	0x04, 0x1e
        /*03ae*/ 	.short	(.L_41 - .L_40)
.L_40:
        /*03b0*/ 	.word	0x00000000


	//----- nvinfo : EIATTR_CBANK_PARAM_SIZE
	.align		4
.L_41:
        /*03b4*/ 	.byte	0x03, 0x19
        /*03b6*/ 	.short	0x0470


	//----- nvinfo : EIATTR_PARAM_CBANK
	.align		4
        /*03b8*/ 	.byte	0x04, 0x0a
        /*03ba*/ 	.short	(.L_43 - .L_42)
	.align		4
.L_42:
        /*03bc*/ 	.word	index@(.nv.constant0._ZN7cutlass13device_kernelINS_4gemm6kernel13GemmUniversalIN4cute5tupleIJiiiiEEENS1_10collective13CollectiveMmaINS1_34MainloopSm90TmaGmmaWarpSpecializedILi9ENS5_IJNS4_1CILi1EEESB_SB_EEENS1_35KernelTmaWarpSpecializedCooperativeEEENS5_IJNSA_ILi128EEENSA_ILi64EEESG_EEENS_10bfloat16_tENS5_IJlSB_lEEESI_NS5_IJSB_llEEENS4_8TiledMMAINS4_8MMA_AtomIJNS4_4SM904GMMA27MMA_64x64x16_F32BF16BF16_SSILNSO_5MajorE0ELSQ_1ELNSO_7ScaleInE1ELSR_1EEEEEENS4_6LayoutINS5_IJNSA_ILi2EEESB_SB_EEENS5_IJSB_NSA_ILi0EEESX_EEEEENS5_IJNS4_10UnderscoreES10_S10_EEEEENS4_13SM90_TMA_LOADENS4_14ComposedLayoutINS4_7SwizzleILi3ELi4ELi3EEENS4_18smem_ptr_flag_bitsILi16EEENSU_INS5_IJNSA_ILi8EEESG_EEENS5_IJSG_SB_EEEEEEEvNS4_8identityES13_NS14_IS16_S18_NSU_INS5_IJSG_S19_EEENS5_IJSB_SG_EEEEEEEvS1E_EENS_8epilogue10collective6detail29Sm90TmaWarpSpecializedAdapterINS1L_15DefaultEpilogueISI_SJ_SJ_NS1K_6thread17LinearCombinationISI_Li1EffLNS1P_9ScaleType4KindE0ELNS_15FloatRoundStyleE2ESI_EENS1_15EpilogueDefaultEEEEEvvEEEEvNT_6ParamsE)
        /*03c0*/ 	.short	0x0210
        /*03c2*/ 	.short	0x0470


	//----- nvinfo : EIATTR_SW_WAR
	.align		4
.L_43:
        /*03c4*/ 	.byte	0x04, 0x36
        /*03c6*/ 	.short	(.L_45 - .L_44)
.L_44:
        /*03c8*/ 	.word	0x00000008
.L_45:


//--------------------- .nv.callgraph             --------------------------
	.section	.nv.callgraph,"",@"SHT_CUDA_CALLGRAPH"
	.align	4
	.sectionentsize	8
	.align		4
        /*0000*/ 	.word	0x00000000
	.align		4
        /*0004*/ 	.word	0xffffffff
	.align		4
        /*0008*/ 	.word	index@(_ZN7cutlass13device_kernelINS_4gemm6kernel13GemmUniversalIN4cute5tupleIJiiiiEEENS1_10collective13CollectiveMmaINS1_34MainloopSm90TmaGmmaWarpSpecializedILi9ENS5_IJNS4_1CILi1EEESB_SB_EEENS1_35KernelTmaWarpSpecializedCooperativeEEENS5_IJNSA_ILi128EEENSA_ILi64EEESG_EEENS_10bfloat16_tENS5_IJlSB_lEEESI_NS5_IJSB_llEEENS4_8TiledMMAINS4_8MMA_AtomIJNS4_4SM904GMMA27MMA_64x64x16_F32BF16BF16_SSILNSO_5MajorE0ELSQ_1ELNSO_7ScaleInE1ELSR_1EEEEEENS4_6LayoutINS5_IJNSA_ILi2EEESB_SB_EEENS5_IJSB_NSA_ILi0EEESX_EEEEENS5_IJNS4_10UnderscoreES10_S10_EEEEENS4_13SM90_TMA_LOADENS4_14ComposedLayoutINS4_7SwizzleILi3ELi4ELi3EEENS4_18smem_ptr_flag_bitsILi16EEENSU_INS5_IJNSA_ILi8EEESG_EEENS5_IJSG_SB_EEEEEEEvNS4_8identityES13_NS14_IS16_S18_NSU_INS5_IJSG_S19_EEENS5_IJSB_SG_EEEEEEEvS1E_EENS_8epilogue10collective6detail29Sm90TmaWarpSpecializedAdapterINS1L_15DefaultEpilogueISI_SJ_SJ_NS1K_6thread17LinearCombinationISI_Li1EffLNS1P_9ScaleType4KindE0ELNS_15FloatRoundStyleE2ESI_EENS1_15EpilogueDefaultEEEEEvvEEEEvNT_6ParamsE)
	.align		4
        /*000c*/ 	.word	index@(__assertfail)
	.align		4
        /*0010*/ 	.word	0x00000000
	.align		4
        /*0014*/ 	.word	0xfffffffe
	.align		4
        /*0018*/ 	.word	0x00000000
	.align		4
        /*001c*/ 	.word	0xfffffffd
	.align		4
        /*0020*/ 	.word	0x00000000
	.align		4
        /*0024*/ 	.word	0xfffffffc


//--------------------- .nv.constant4             --------------------------
	.section	.nv.constant4,"a",@progbits
	.align	8
	.align		8
.nv.constant4:
        /*0000*/ 	.dword	__assertfail
	.align		8
        /*0008*/ 	.dword	__unnamed_1
	.align		8
        /*0010*/ 	.dword	_ZN39_INTERNAL_36c1aee3_4_k_cu_14eb1683_27904cuda3std3__45__cpo5beginE
	.align		8
        /*0018*/ 	.dword	_ZN39_INTERNAL_36c1aee3_4_k_cu_14eb1683_27904cuda3std3__45__cpo3endE
	.align		8
        /*0020*/ 	.dword	_ZN39_INTERNAL_36c1aee3_4_k_cu_14eb1683_27904cuda3std3__45__cpo6cbeginE
	.align		8
        /*0028*/ 	.dword	_ZN39_INTERNAL_36c1aee3_4_k_cu_14eb1683_27904cuda3std3__45__cpo4cendE
	.align		8
        /*0030*/ 	.dword	_ZN39_INTERNAL_36c1aee3_4_k_cu_14eb1683_27904cuda3std3__441_GLOBAL__N__36c1aee3_4_k_cu_14eb1683_27906ignoreE
	.align		8
        /*0038*/ 	.dword	_ZN39_INTERNAL_36c1aee3_4_k_cu_14eb1683_27904cuda3std3__419piecewise_constructE
	.align		8
        /*0040*/ 	.dword	_ZN39_INTERNAL_36c1aee3_4_k_cu_14eb1683_27904cuda3std3__48in_placeE
	.align		8
        /*0048*/ 	.dword	_ZN39_INTERNAL_36c1aee3_4_k_cu_14eb1683_27904cuda3std6ranges3__45__cpo4swapE
	.align		8
        /*0050*/ 	.dword	_ZN39_INTERNAL_36c1aee3_4_k_cu_14eb1683_27904cuda3std6ranges3__45__cpo9iter_moveE
	.align		8
        /*0058*/ 	.dword	_ZN39_INTERNAL_36c1aee3_4_k_cu_14eb1683_27904cute7productE
	.align		8
        /*0060*/ 	.dword	_ZN39_INTERNAL_36c1aee3_4_k_cu_14eb1683_27904cute1_E
	.align		8
        /*0068*/ 	.dword	$str$22
	.align		8
        /*0070*/ 	.dword	$str$23


//--------------------- .text._ZN7cutlass13device_kernelINS_4gemm6kernel13GemmUniversalIN4cute5tupleIJiiiiEEENS1_10collective13CollectiveMmaINS1_34MainloopSm90TmaGmmaWarpSpecializedILi9ENS5_IJNS4_1CILi1EEESB_SB_EEENS1_35KernelTmaWarpSpecializedCooperativeEEENS5_IJNSA_ILi128EEENSA_ILi64EEESG_EEENS_10bfloat16_tENS5_IJlSB_lEEESI_NS5_IJSB_llEEENS4_8TiledMMAINS4_8MMA_AtomIJNS4_4SM904GMMA27MMA_64x64x16_F32BF16BF16_SSILNSO_5MajorE0ELSQ_1ELNSO_7ScaleInE1ELSR_1EEEEEENS4_6LayoutINS5_IJNSA_ILi2EEESB_SB_EEENS5_IJSB_NSA_ILi0EEESX_EEEEENS5_IJNS4_10UnderscoreES10_S10_EEEEENS4_13SM90_TMA_LOADENS4_14ComposedLayoutINS4_7SwizzleILi3ELi4ELi3EEENS4_18smem_ptr_flag_bitsILi16EEENSU_INS5_IJNSA_ILi8EEESG_EEENS5_IJSG_SB_EEEEEEEvNS4_8identityES13_NS14_IS16_S18_NSU_INS5_IJSG_S19_EEENS5_IJSB_SG_EEEEEEEvS1E_EENS_8epilogue10collective6detail29Sm90TmaWarpSpecializedAdapterINS1L_15DefaultEpilogueISI_SJ_SJ_NS1K_6thread17LinearCombinationISI_Li1EffLNS1P_9ScaleType4KindE0ELNS_15FloatRoundStyleE2ESI_EENS1_15EpilogueDefaultEEEEEvvEEEEvNT_6ParamsE --------------------------
	.section	.text._ZN7cutlass13device_kernelINS_4gemm6kernel13GemmUniversalIN4cute5tupleIJiiiiEEENS1_10collective13CollectiveMmaINS1_34MainloopSm90TmaGmmaWarpSpecializedILi9ENS5_IJNS4_1CILi1EEESB_SB_EEENS1_35KernelTmaWarpSpecializedCooperativeEEENS5_IJNSA_ILi128EEENSA_ILi64EEESG_EEENS_10bfloat16_tENS5_IJlSB_lEEESI_NS5_IJSB_llEEENS4_8TiledMMAINS4_8MMA_AtomIJNS4_4SM904GMMA27MMA_64x64x16_F32BF16BF16_SSILNSO_5MajorE0ELSQ_1ELNSO_7ScaleInE1ELSR_1EEEEEENS4_6LayoutINS5_IJNSA_ILi2EEESB_SB_EEENS5_IJSB_NSA_ILi0EEESX_EEEEENS5_IJNS4_10UnderscoreES10_S10_EEEEENS4_13SM90_TMA_LOADENS4_14ComposedLayoutINS4_7SwizzleILi3ELi4ELi3EEENS4_18smem_ptr_flag_bitsILi16EEENSU_INS5_IJNSA_ILi8EEESG_EEENS5_IJSG_SB_EEEEEEEvNS4_8identityES13_NS14_IS16_S18_NSU_INS5_IJSG_S19_EEENS5_IJSB_SG_EEEEEEEvS1E_EENS_8epilogue10collective6detail29Sm90TmaWarpSpecializedAdapterINS1L_15DefaultEpilogueISI_SJ_SJ_NS1K_6thread17LinearCombinationISI_Li1EffLNS1P_9ScaleType4KindE0ELNS_15FloatRoundStyleE2ESI_EENS1_15EpilogueDefaultEEEEEvvEEEEvNT_6ParamsE,"ax",@progbits
	.align	128
.text._ZN7cutlass13device_kernelINS_4gemm6kernel13GemmUniversalIN4cute5tupleIJiiiiEEENS1_10collective13CollectiveMmaINS1_34MainloopSm90TmaGmmaWarpSpecializedILi9ENS5_IJNS4_1CILi1EEESB_SB_EEENS1_35KernelTmaWarpSpecializedCooperativeEEENS5_IJNSA_ILi128EEENSA_ILi64EEESG_EEENS_10bfloat16_tENS5_IJlSB_lEEESI_NS5_IJSB_llEEENS4_8TiledMMAINS4_8MMA_AtomIJNS4_4SM904GMMA27MMA_64x64x16_F32BF16BF16_SSILNSO_5MajorE0ELSQ_1ELNSO_7ScaleInE1ELSR_1EEEEEENS4_6LayoutINS5_IJNSA_ILi2EEESB_SB_EEENS5_IJSB_NSA_ILi0EEESX_EEEEENS5_IJNS4_10UnderscoreES10_S10_EEEEENS4_13SM90_TMA_LOADENS4_14ComposedLayoutINS4_7SwizzleILi3ELi4ELi3EEENS4_18smem_ptr_flag_bitsILi16EEENSU_INS5_IJNSA_ILi8EEESG_EEENS5_IJSG_SB_EEEEEEEvNS4_8identityES13_NS14_IS16_S18_NSU_INS5_IJSG_S19_EEENS5_IJSB_SG_EEEEEEEvS1E_EENS_8epilogue10collective6detail29Sm90TmaWarpSpecializedAdapterINS1L_15DefaultEpilogueISI_SJ_SJ_NS1K_6thread17LinearCombinationISI_Li1EffLNS1P_9ScaleType4KindE0ELNS_15FloatRoundStyleE2ESI_EENS1_15EpilogueDefaultEEEEEvvEEEEvNT_6ParamsE:
        .type           _ZN7cutlass13device_kernelINS_4gemm6kernel13GemmUniversalIN4cute5tupleIJiiiiEEENS1_10collective13CollectiveMmaINS1_34MainloopSm90TmaGmmaWarpSpecializedILi9ENS5_IJNS4_1CILi1EEESB_SB_EEENS1_35KernelTmaWarpSpecializedCooperativeEEENS5_IJNSA_ILi128EEENSA_ILi64EEESG_EEENS_10bfloat16_tENS5_IJlSB_lEEESI_NS5_IJSB_llEEENS4_8TiledMMAINS4_8MMA_AtomIJNS4_4SM904GMMA27MMA_64x64x16_F32BF16BF16_SSILNSO_5MajorE0ELSQ_1ELNSO_7ScaleInE1ELSR_1EEEEEENS4_6LayoutINS5_IJNSA_ILi2EEESB_SB_EEENS5_IJSB_NSA_ILi0EEESX_EEEEENS5_IJNS4_10UnderscoreES10_S10_EEEEENS4_13SM90_TMA_LOADENS4_14ComposedLayoutINS4_7SwizzleILi3ELi4ELi3EEENS4_18smem_ptr_flag_bitsILi16EEENSU_INS5_IJNSA_ILi8EEESG_EEENS5_IJSG_SB_EEEEEEEvNS4_8identityES13_NS14_IS16_S18_NSU_INS5_IJSG_S19_EEENS5_IJSB_SG_EEEEEEEvS1E_EENS_8epilogue10collective6detail29Sm90TmaWarpSpecializedAdapterINS1L_15DefaultEpilogueISI_SJ_SJ_NS1K_6thread17LinearCombinationISI_Li1EffLNS1P_9ScaleType4KindE0ELNS_15FloatRoundStyleE2ESI_EENS1_15EpilogueDefaultEEEEEvvEEEEvNT_6ParamsE,@function
        .size           _ZN7cutlass13device_kernelINS_4gemm6kernel13GemmUniversalIN4cute5tupleIJiiiiEEENS1_10collective13CollectiveMmaINS1_34MainloopSm90TmaGmmaWarpSpecializedILi9ENS5_IJNS4_1CILi1EEESB_SB_EEENS1_35KernelTmaWarpSpecializedCooperativeEEENS5_IJNSA_ILi128EEENSA_ILi64EEESG_EEENS_10bfloat16_tENS5_IJlSB_lEEESI_NS5_IJSB_llEEENS4_8TiledMMAINS4_8MMA_AtomIJNS4_4SM904GMMA27MMA_64x64x16_F32BF16BF16_SSILNSO_5MajorE0ELSQ_1ELNSO_7ScaleInE1ELSR_1EEEEEENS4_6LayoutINS5_IJNSA_ILi2EEESB_SB_EEENS5_IJSB_NSA_ILi0EEESX_EEEEENS5_IJNS4_10UnderscoreES10_S10_EEEEENS4_13SM90_TMA_LOADENS4_14ComposedLayoutINS4_7SwizzleILi3ELi4ELi3EEENS4_18smem_ptr_flag_bitsILi16EEENSU_INS5_IJNSA_ILi8EEESG_EEENS5_IJSG_SB_EEEEEEEvNS4_8identityES13_NS14_IS16_S18_NSU_INS5_IJSG_S19_EEENS5_IJSB_SG_EEEEEEEvS1E_EENS_8epilogue10collective6detail29Sm90TmaWarpSpecializedAdapterINS1L_15DefaultEpilogueISI_SJ_SJ_NS1K_6thread17LinearCombinationISI_Li1EffLNS1P_9ScaleType4KindE0ELNS_15FloatRoundStyleE2ESI_EENS1_15EpilogueDefaultEEEEEvvEEEEvNT_6ParamsE,(.L_x_141 - _ZN7cutlass13device_kernelINS_4gemm6kernel13GemmUniversalIN4cute5tupleIJiiiiEEENS1_10collective13CollectiveMmaINS1_34MainloopSm90TmaGmmaWarpSpecializedILi9ENS5_IJNS4_1CILi1EEESB_SB_EEENS1_35KernelTmaWarpSpecializedCooperativeEEENS5_IJNSA_ILi128EEENSA_ILi64EEESG_EEENS_10bfloat16_tENS5_IJlSB_lEEESI_NS5_IJSB_llEEENS4_8TiledMMAINS4_8MMA_AtomIJNS4_4SM904GMMA27MMA_64x64x16_F32BF16BF16_SSILNSO_5MajorE0ELSQ_1ELNSO_7ScaleInE1ELSR_1EEEEEENS4_6LayoutINS5_IJNSA_ILi2EEESB_SB_EEENS5_IJSB_NSA_ILi0EEESX_EEEEENS5_IJNS4_10UnderscoreES10_S10_EEEEENS4_13SM90_TMA_LOADENS4_14ComposedLayoutINS4_7SwizzleILi3ELi4ELi3EEENS4_18smem_ptr_flag_bitsILi16EEENSU_INS5_IJNSA_ILi8EEESG_EEENS5_IJSG_SB_EEEEEEEvNS4_8identityES13_NS14_IS16_S18_NSU_INS5_IJSG_S19_EEENS5_IJSB_SG_EEEEEEEvS1E_EENS_8epilogue10collective6detail29Sm90TmaWarpSpecializedAdapterINS1L_15DefaultEpilogueISI_SJ_SJ_NS1K_6thread17LinearCombinationISI_Li1EffLNS1P_9ScaleType4KindE0ELNS_15FloatRoundStyleE2ESI_EENS1_15EpilogueDefaultEEEEEvvEEEEvNT_6ParamsE)
        .other          _ZN7cutlass13device_kernelINS_4gemm6kernel13GemmUniversalIN4cute5tupleIJiiiiEEENS1_10collective13CollectiveMmaINS1_34MainloopSm90TmaGmmaWarpSpecializedILi9ENS5_IJNS4_1CILi1EEESB_SB_EEENS1_35KernelTmaWarpSpecializedCooperativeEEENS5_IJNSA_ILi128EEENSA_ILi64EEESG_EEENS_10bfloat16_tENS5_IJlSB_lEEESI_NS5_IJSB_llEEENS4_8TiledMMAINS4_8MMA_AtomIJNS4_4SM904GMMA27MMA_64x64x16_F32BF16BF16_SSILNSO_5MajorE0ELSQ_1ELNSO_7ScaleInE1ELSR_1EEEEEENS4_6LayoutINS5_IJNSA_ILi2EEESB_SB_EEENS5_IJSB_NSA_ILi0EEESX_EEEEENS5_IJNS4_10UnderscoreES10_S10_EEEEENS4_13SM90_TMA_LOADENS4_14ComposedLayoutINS4_7SwizzleILi3ELi4ELi3EEENS4_18smem_ptr_flag_bitsILi16EEENSU_INS5_IJNSA_ILi8EEESG_EEENS5_IJSG_SB_EEEEEEEvNS4_8identityES13_NS14_IS16_S18_NSU_INS5_IJSG_S19_EEENS5_IJSB_SG_EEEEEEEvS1E_EENS_8epilogue10collective6detail29Sm90TmaWarpSpecializedAdapterINS1L_15DefaultEpilogueISI_SJ_SJ_NS1K_6thread17LinearCombinationISI_Li1EffLNS1P_9ScaleType4KindE0ELNS_15FloatRoundStyleE2ESI_EENS1_15EpilogueDefaultEEEEEvvEEEEvNT_6ParamsE,@"STO_CUDA_ENTRY STV_DEFAULT"
_ZN7cutlass13device_kernelINS_4gemm6kernel13GemmUniversalIN4cute5tupleIJiiiiEEENS1_10collective13CollectiveMmaINS1_34MainloopSm90TmaGmmaWarpSpecializedILi9ENS5_IJNS4_1CILi1EEESB_SB_EEENS1_35KernelTmaWarpSpecializedCooperativeEEENS5_IJNSA_ILi128EEENSA_ILi64EEESG_EEENS_10bfloat16_tENS5_IJlSB_lEEESI_NS5_IJSB_llEEENS4_8TiledMMAINS4_8MMA_AtomIJNS4_4SM904GMMA27MMA_64x64x16_F32BF16BF16_SSILNSO_5MajorE0ELSQ_1ELNSO_7ScaleInE1ELSR_1EEEEEENS4_6LayoutINS5_IJNSA_ILi2EEESB_SB_EEENS5_IJSB_NSA_ILi0EEESX_EEEEENS5_IJNS4_10UnderscoreES10_S10_EEEEENS4_13SM90_TMA_LOADENS4_14ComposedLayoutINS4_7SwizzleILi3ELi4ELi3EEENS4_18smem_ptr_flag_bitsILi16EEENSU_INS5_IJNSA_ILi8EEESG_EEENS5_IJSG_SB_EEEEEEEvNS4_8identityES13_NS14_IS16_S18_NSU_INS5_IJSG_S19_EEENS5_IJSB_SG_EEEEEEEvS1E_EENS_8epilogue10collective6detail29Sm90TmaWarpSpecializedAdapterINS1L_15DefaultEpilogueISI_SJ_SJ_NS1K_6thread17LinearCombinationISI_Li1EffLNS1P_9ScaleType4KindE0ELNS_15FloatRoundStyleE2ESI_EENS1_15EpilogueDefaultEEEEEvvEEEEvNT_6ParamsE:
[----:B------:R-:W0:Y:S01]  /*0000*/  LDC R1, c[0x0][0x28] ;  /* 0x00000a00ff017b82 */ /* 0x000e220000000800 */
[----:B------:R-:W1:Y:S01]  /*0010*/  S2R R18, SR_TID.X ;  /* 0x0000000000127919 */ /* 0x000e620000002100 */
[----:B------:R-:W-:Y:S01]  /*0020*/  ELECT P0, URZ, PT ;  /* 0x00000000003f782f */ /* 0x000fe20003800000 */
[----:B------:R-:W-:Y:S01]  /*0030*/  BSSY B0, `(.L_x_0) ;  /* 0x000000f000007945 */ /* 0x000fe20003800000 */
[--C-:B-1----:R-:W-:Y:S02]  /*0040*/  SHF.R.U32.HI R0, RZ, 0x5, R18.reuse ;  /* 0x00000005ff007819 */ /* 0x102fe40000011612 */
[----:B------:R-:W-:-:S03]  /*0050*/  SHF.R.U32.HI R22, RZ, 0x7, R18 ;  /* 0x00000007ff167819 */ /* 0x000fc60000011612 */
[----:B------:R-:W1:Y:S04]  /*0060*/  SHFL.IDX PT, R5, R0, RZ, 0x1f ;  /* 0x00001fff00057589 */ /* 0x000e6800000e0000 */
[----:B------:R2:W3:Y:S01]  /*0070*/  SHFL.IDX PT, R8, R22, RZ, 0x1f ;  /* 0x00001fff16087589 */ /* 0x0004e200000e0000 */
[----:B-1----:R-:W-:-:S13]  /*0080*/  ISETP.NE.OR P0, PT, R5, RZ, !P0 ;  /* 0x000000ff0500720c */ /* 0x002fda0004705670 */
[----:B0-23--:R-:W-:Y:S05]  /*0090*/  @P0 BRA `(.L_x_1) ;  /* 0x0000000000200947 */ /* 0x00dfea0003800000 */
[----:B------:R-:W-:Y:S02]  /*00a0*/  ULDC.64 UR4, c[0x0][0x198] ;  /* 0x0000660000047ab9 */ /* 0x000fe40000000a00 */
[----:B------:R-:W-:Y:S02]  /*00b0*/  UIADD3 UR6, UP0, UR4, 0xf0, URZ ;  /* 0x000000f004067890 */ /* 0x000fe4000ff1e03f */
[----:B------:R-:W-:Y:S02]  /*00c0*/  UIADD3 UR4, UP1, UR4, 0x1f0, URZ ;  /* 0x000001f004047890 */ /* 0x000fe4000ff3e03f */
[----:B------:R-:W-:Y:S02]  /*00d0*/  UIADD3.X UR7, URZ, UR5, URZ, UP0, !UPT ;  /* 0x000000053f077290 */ /* 0x000fe400087fe43f */
[----:B------:R-:W-:-:S07]  /*00e0*/  UIADD3.X UR5, URZ, UR5, URZ, UP1, !UPT ;  /* 0x000000053f057290 */ /* 0x000fce0008ffe43f */
[----:B------:R0:W-:Y:S02]  /*00f0*/  UTMACCTL.PF [UR6] ;  /* 0x00000000060079b9 */ /* 0x0001e40008040000 */
[----:B------:R0:W-:Y:S02]  /*0100*/  UTMACCTL.PF [UR4] ;  /* 0x00000000040079b9 */ /* 0x0001e40008040000 */
[----:B0-----:R-:W-:Y:S01]  /*0110*/  NOP ;  /* 0x0000000000007918 */ /* 0x001fe20000000000 */
.L_x_1:
[----:B------:R-:W-:Y:S05]  /*0120*/  BSYNC B0 ;  /* 0x0000000000007941 */ /* 0x000fea0003800000 */
.L_x_0:
[----:B------:R-:W0:Y:S02]  /*0130*/  SHFL.IDX PT, R2, R0, RZ, 0x1f ;  /* 0x00001fff00027589 */ /* 0x000e2400000e0000 */
[----:B0-----:R-:W-:-:S13]  /*0140*/  ISETP.NE.AND P0, PT, R2, RZ, PT ;  /* 0x000000ff0200720c */ /* 0x001fda0003f05270 */
[----:B------:R-:W-:Y:S05]  /*0150*/  @P0 BRA `(.L_x_2) ;  /* 0x00000000008c0947 */ /* 0x000fea0003800000 */
[----:B------:R-:W-:Y:S01]  /*0160*/  ELECT P0, URZ, PT ;  /* 0x00000000003f782f */ /* 0x000fe20003800000 */
[----:B------:R-:W-:-:S12]  /*0170*/  BSSY B0, `(.L_x_2) ;  /* 0x0000021000007945 */ /* 0x000fd80003800000 */
[----:B------:R-:W-:Y:S05]  /*0180*/  @!P0 BRA `(.L_x_3) ;  /* 0x00000000007c8947 */ /* 0x000fea0003800000 */
[----:B------:R-:W0:Y:S01]  /*0190*/  S2UR UR8, SR_CgaCtaId ;  /* 0x00000000000879c3 */ /* 0x000e220000008800 */
[----:B------:R-:W-:Y:S01]  /*01a0*/  UMOV UR4, 0x400 ;  /* 0x0000040000047882 */ /* 0x000fe20000000000 */
[----:B------:R-:W-:Y:S01]  /*01b0*/  UMOV UR5, 0x1 ;  /* 0x0000000100057882 */ /* 0x000fe20000000000 */
[----:B------:R-:W-:Y:S02]  /*01c0*/  UMOV UR6, 0x100 ;  /* 0x0000010000067882 */ /* 0x000fe40000000000 */
[----:B------:R-:W-:-:S04]  /*01d0*/  UIADD3 UR6, -UR6, 0x100000, URZ ;  /* 0x0010000006067890 */ /* 0x000fc8000fffe13f */
[----:B------:R-:W-:Y:S02]  /*01e0*/  USHF.L.U32 UR7, UR6, 0xb, URZ ;  /* 0x0000000b06077899 */ /* 0x000fe4000800063f */
[----:B------:R-:W-:Y:S02]  /*01f0*/  USHF.L.U32 UR6, UR6, 0x1, URZ ;  /* 0x0000000106067899 */ /* 0x000fe4000800063f */
[----:B0-----:R-:W-:Y:S02]  /*0200*/  ULEA UR8, UR8, UR4, 0x18 ;  /* 0x0000000408087291 */ /* 0x001fe4000f8ec03f */
[----:B------:R-:W-:-:S04]  /*0210*/  UIADD3 UR4, -UR5, 0x100000, URZ ;  /* 0x0010000005047890 */ /* 0x000fc8000fffe13f */
[----:B------:R-:W-:Y:S02]  /*0220*/  USHF.L.U32 UR5, UR4, 0xb, URZ ;  /* 0x0000000b04057899 */ /* 0x000fe4000800063f */
[----:B------:R-:W-:Y:S01]  /*0230*/  USHF.L.U32 UR4, UR4, 0x1, URZ ;  /* 0x0000000104047899 */ /* 0x000fe2000800063f */
[----:B------:R-:W0:Y:S11]  /*0240*/  FENCE.VIEW.ASYNC.S ;  /* 0x00000000000073c6 */ /* 0x000e360000000000 */
[----:B0-----:R0:W1:Y:S01]  /*0250*/  SYNCS.EXCH.64 URZ, [UR8], UR4 ;  /* 0x00000004083f75b2 */ /* 0x0010620008000100 */
[----:B------:R0:W2:Y:S01]  /*0260*/  SYNCS.EXCH.64 URZ, [UR8+0x48], UR6 ;  /* 0x00004806083f75b2 */ /* 0x0000a20008000100 */
[----:B------:R0:W3:Y:S01]  /*0270*/  SYNCS.EXCH.64 URZ, [UR8+0x8], UR4 ;  /* 0x00000804083f75b2 */ /* 0x0000e20008000100 */
[----:B------:R0:W4:Y:S01]  /*0280*/  SYNCS.EXCH.64 URZ, [UR8+0x50], UR6 ;  /* 0x00005006083f75b2 */ /* 0x0001220008000100 */
[----:B------:R0:W0:Y:S01]  /*0290*/  SYNCS.EXCH.64 URZ, [UR8+0x10], UR4 ;  /* 0x00001004083f75b2 */ /* 0x0000220008000100 */
        /* <DEDUP_REMOVED lines=13> */
[----:B------:R-:W-:Y:S01]  /*0370*/  NOP ;  /* 0x0000000000007918 */ /* 0x000fe20000000000 */
.L_x_3:
[----:B0-----:R-:W-:Y:S05]  /*0380*/  BSYNC B0 ;  /* 0x0000000000007941 */ /* 0x001fea0003800000 */
.L_x_2:
[----:B------:R-:W0:Y:S01]  /*0390*/  SHFL.IDX PT, R0, R0, RZ, 0x1f ;  /* 0x00001fff00007589 */ /* 0x000e2200000e0000 */
[----:B------:R-:W-:Y:S01]  /*03a0*/  ELECT P0, URZ, PT ;  /* 0x00000000003f782f */ /* 0x000fe20003800000 */
[----:B------:R-:W5:Y:S01]  /*03b0*/  LDC R2, c[0x0][0x65c] ;  /* 0x00019700ff027b82 */ /* 0x000f620000000800 */
[----:B------:R-:W-:Y:S01]  /*03c0*/  SHF.R.S32.HI R6, RZ, 0x1f, R5 ;  /* 0x0000001fff067819 */ /* 0x000fe20000011405 */
[----:B------:R-:W1:Y:S01]  /*03d0*/  S2R R3, SR_CTAID.Y ;  /* 0x0000000000037919 */ /* 0x000e620000002600 */
[----:B------:R-:W-:Y:S01]  /*03e0*/  UMOV UR4, 0x20 ;  /* 0x0000002000047882 */ /* 0x000fe20000000000 */
[----:B------:R-:W-:Y:S01]  /*03f0*/  ISETP.NE.AND P2, PT, R8, RZ, PT ;  /* 0x000000ff0800720c */ /* 0x000fe20003f45270 */
[----:B------:R-:W-:Y:S01]  /*0400*/  NOP ;  /* 0x0000000000007918 */ /* 0x000fe20000000000 */
[----:B------:R-:W2:Y:S01]  /*0410*/  S2R R4, SR_CTAID.X ;  /* 0x0000000000047919 */ /* 0x000ea20000002500 */
[----:B------:R-:W-:Y:S01]  /*0420*/  LEA.HI R6, R6, R5, RZ, 0x2 ;  /* 0x0000000506067211 */ /* 0x000fe200078f10ff */
[----:B------:R-:W-:Y:S01]  /*0430*/  NOP ;  /* 0x0000000000007918 */ /* 0x000fe20000000000 */
[----:B0-----:R-:W-:-:S02]  /*0440*/  ISETP.NE.OR P0, PT, R0, RZ, !P0 ;  /* 0x000000ff0000720c */ /* 0x001fc40004705670 */
[----:B-----5:R-:W-:-:S04]  /*0450*/  ISETP.NE.AND P3, PT, R2, 0x1, PT ;  /* 0x000000010200780c */ /* 0x020fc80003f65270 */
[----:B------:R-:W-:Y:S02]  /*0460*/  P2R R0, PR, RZ, 0x8 ;  /* 0x00000008ff007803 */ /* 0x000fe40000000000 */
[----:B------:R-:W-:-:S05]  /*0470*/  LOP3.LUT R0, R6, 0xfffffffc, RZ, 0xc0, !PT ;  /* 0xfffffffc06007812 */ /* 0x000fca00078ec0ff */
[----:B------:R-:W-:Y:S01]  /*0480*/  VOTEU.ALL UP0, P0 ;  /* 0x00000000003f7886 */ /* 0x000fe20000000000 */
[----:B------:R-:W-:Y:S01]  /*0490*/  IMAD.IADD R0, R5, 0x1, -R0 ;  /* 0x0000000105007824 */ /* 0x000fe200078e0a00 */
[----:B------:R-:W2:Y:S01]  /*04a0*/  @P3 LDC R17, c[0x0][0x10] ;  /* 0x00000400ff113b82 */ /* 0x000ea20000000800 */
[----:B------:R-:W-:Y:S01]  /*04b0*/  VOTEU.ALL UP1, P0 ;  /* 0x00000000003f7886 */ /* 0x000fe20000020000 */
[----:B-1----:R-:W-:Y:S01]  /*04c0*/  @P3 IMAD.MOV.U32 R6, RZ, RZ, R3 ;  /* 0x000000ffff063224 */ /* 0x002fe200078e0003 */
[----:B------:R-:W-:Y:S01]  /*04d0*/  @!UP0 UMOV UR6, 0x400 ;  /* 0x0000040000068882 */ /* 0x000fe20000000000 */
[----:B------:R-:W-:-:S04]  /*04e0*/  @!UP0 UIADD3 UR4, -UR4, 0x100000, URZ ;  /* 0x0010000004048890 */ /* 0x000fc8000fffe13f */
[----:B------:R-:W-:Y:S02]  /*04f0*/  @!UP0 USHF.L.U32 UR5, UR4, 0xb, URZ ;  /* 0x0000000b04058899 */ /* 0x000fe4000800063f */
[----:B------:R-:W-:Y:S01]  /*0500*/  @!UP0 USHF.L.U32 UR4, UR4, 0x1, URZ ;  /* 0x0000000104048899 */ /* 0x000fe2000800063f */
[----:B------:R-:W-:Y:S02]  /*0510*/  @P3 IMAD.MOV.U32 R7, RZ, RZ, RZ ;  /* 0x000000ffff073224 */ /* 0x000fe400078e00ff */
[----:B------:R-:W-:Y:S01]  /*0520*/  IMAD.MOV.U32 R5, RZ, RZ, RZ ;  /* 0x000000ffff057224 */ /* 0x000fe200078e00ff */
[----:B------:R-:W0:Y:S01]  /*0530*/  @!UP0 S2UR UR7, SR_CgaCtaId ;  /* 0x00000000000789c3 */ /* 0x000e220000008800 */
[----:B------:R-:W-:-:S07]  /*0540*/  @P3 IMAD.MOV.U32 R11, RZ, RZ, RZ ;  /* 0x000000ffff0b3224 */ /* 0x000fce00078e00ff */
[----:B------:R-:W1:Y:S01]  /*0550*/  @!P3 LDC R9, c[0x0][0xc] ;  /* 0x00000300ff09bb82 */ /* 0x000e620000000800 */
[----:B--2---:R-:W-:-:S04]  /*0560*/  @P3 IMAD.WIDE.U32 R16, R4, R17, R6 ;  /* 0x0000001104103225 */ /* 0x004fc800078e0006 */
[----:B------:R-:W-:Y:S01]  /*0570*/  @P3 IMAD.IADD R17, R17, 0x1, R11 ;  /* 0x0000000111113824 */ /* 0x000fe200078e020b */
[----:B0-----:R-:W-:Y:S01]  /*0580*/  @!UP0 ULEA UR6, UR7, UR6, 0x18 ;  /* 0x0000000607068291 */ /* 0x001fe2000f8ec03f */
[----:B------:R-:W-:Y:S01]  /*0590*/  VOTEU.ALL UP0, P0 ;  /* 0x00000000003f7886 */ /* 0x000fe20000000000 */
[----:B------:R-:W-:-:S04]  /*05a0*/  ISETP.NE.AND P0, PT, R0, 0x3, PT ;  /* 0x000000030000780c */ /* 0x000fc80003f05270 */
[----:B------:R-:W-:Y:S01]  /*05b0*/  ISETP.EQ.OR P0, PT, R0, RZ, !P0 ;  /* 0x000000ff0000720c */ /* 0x000fe20004702670 */
[----:B-1----:R-:W-:-:S03]  /*05c0*/  @!P3 IMAD.WIDE.U32 R6, R9, R3, R4 ;  /* 0x000000030906b225 */ /* 0x002fc600078e0004 */
[C---:B------:R-:W-:Y:S01]  /*05d0*/  ISETP.EQ.AND P0, PT, R8.reuse, RZ, P0 ;  /* 0x000000ff0800720c */ /* 0x040fe20000702270 */
[----:B------:R-:W-:Y:S01]  /*05e0*/  VIADD R8, R8, 0xffffffff ;  /* 0xffffffff08087836 */ /* 0x000fe20000000000 */
[----:B------:R-:W0:Y:S02]  /*05f0*/  FENCE.VIEW.ASYNC.S ;  /* 0x00000000000073c6 */ /* 0x000e240000000000 */
[----:B0-----:R0:W3:Y:S01]  /*0600*/  @!UP0 SYNCS.EXCH.64 URZ, [UR6+0xa0], UR4 ;  /* 0x0000a004063f85b2 */ /* 0x0010e20008000100 */
[----:B------:R-:W-:Y:S01]  /*0610*/  @!P3 IMAD.MOV.U32 R16, RZ, RZ, R6 ;  /* 0x000000ffff10b224 */ /* 0x000fe200078e0006 */
[----:B------:R-:W-:Y:S01]  /*0620*/  SEL R19, RZ, 0x1, !P0 ;  /* 0x00000001ff137807 */ /* 0x000fe20004000000 */
[----:B------:R-:W-:Y:S01]  /*0630*/  @!P3 IMAD.MOV.U32 R17, RZ, RZ, R7 ;  /* 0x000000ffff11b224 */ /* 0x000fe200078e0007 */
[----:B------:R-:W-:-:S04]  /*0640*/  ISETP.GE.U32.AND P1, PT, R8, 0x2, PT ;  /* 0x000000020800780c */ /* 0x000fc80003f26070 */
[----:B------:R-:W-:Y:S01]  /*0650*/  SEL R19, R19, 0x2, P1 ;  /* 0x0000000213137807 */ /* 0x000fe20000800000 */
[----:B------:R0:W3:Y:S01]  /*0660*/  @!UP1 SYNCS.EXCH.64 URZ, [UR6+0xa8], UR4 ;  /* 0x0000a804063f95b2 */ /* 0x0000e20008000100 */
[----:B------:R-:W-:Y:S01]  /*0670*/  NOP ;  /* 0x0000000000007918 */ /* 0x000fe20000000000 */
[----:B---34-:R-:W-:Y:S06]  /*0680*/  BAR.SYNC.DEFER_BLOCKING 0x0 ;  /* 0x0000000000007b1d */ /* 0x018fec0000010000 */
[----:B------:R-:W-:Y:S05]  /*0690*/  @!P2 BRA `(.L_x_4) ;  /* 0x000000400018a947 */ /* 0x000fea0003800000 */
[----:B------:R-:W-:-:S13]  /*06a0*/  ISETP.GT.U32.AND P0, PT, R8, 0x1, PT ;  /* 0x000000010800780c */ /* 0x000fda0003f04070 */
[----:B0-----:R-:W-:Y:S05]  /*06b0*/  @P0 EXIT ;  /* 0x000000000000094d */ /* 0x001fea0003800000 */
[----:B------:R-:W-:Y:S01]  /*06c0*/  ULDC.64 UR4, c[0x0][0x650] ;  /* 0x0001940000047ab9 */ /* 0x000fe20000000a00 */
[----:B------:R-:W-:Y:S01]  /*06d0*/  PRMT R0, RZ, 0x7610, R0 ;  /* 0x00007610ff007816 */ /* 0x000fe20000000000 */
[----:B------:R-:W-:Y:S01]  /*06e0*/  IMAD.MOV.U32 R58, RZ, RZ, -0x1 ;  /* 0xffffffffff3a7424 */ /* 0x000fe200078e00ff */
[----:B------:R-:W-:Y:S01]  /*06f0*/  ISETP.GE.U32.AND P0, PT, R16, UR4, PT ;  /* 0x0000000410007c0c */ /* 0x000fe2000bf06070 */
[----:B------:R-:W-:Y:S02]  /*0700*/  IMAD.MOV.U32 R59, RZ, RZ, -0x1 ;  /* 0xffffffffff3b7424 */ /* 0x000fe400078e00ff */
[----:B------:R-:W-:Y:S01]  /*0710*/  IMAD.MOV.U32 R57, RZ, RZ, -0x1 ;  /* 0xffffffffff397424 */ /* 0x000fe200078e00ff */
[----:B------:R-:W-:-:S13]  /*0720*/  ISETP.GE.U32.AND.EX P0, PT, R17, UR5, PT, P0 ;  /* 0x0000000511007c0c */ /* 0x000fda000bf06100 */
[----:B------:R-:W-:Y:S05]  /*0730*/  @P0 BRA `(.L_x_5) ;  /* 0x0000000400540947 */ /* 0x000fea0003800000 */
[----:B------:R-:W0:Y:S01]  /*0740*/  LDC.64 R14, c[0x0][0x628] ;  /* 0x00018a00ff0e7b82 */ /* 0x000e220000000a00 */
[----:B------:R-:W-:Y:S02]  /*0750*/  IMAD.MOV.U32 R6, RZ, RZ, R16 ;  /* 0x000000ffff067224 */ /* 0x000fe400078e0010 */
[----:B------:R-:W-:-:S05]  /*0760*/  IMAD.MOV.U32 R7, RZ, RZ, R17 ;  /* 0x000000ffff077224 */ /* 0x000fca00078e0011 */
[----:B------:R-:W1:Y:S08]  /*0770*/  LDC R0, c[0x0][0x630] ;  /* 0x00018c00ff007b82 */ /* 0x000e700000000800 */
[----:B------:R-:W2:Y:S01]  /*0780*/  LDC.64 R20, c[0x0][0x620] ;  /* 0x00018800ff147b82 */ /* 0x000ea20000000a00 */
[----:B0-----:R-:W-:-:S04]  /*0790*/  ISETP.NE.U32.AND P0, PT, R14, RZ, PT ;  /* 0x000000ff0e00720c */ /* 0x001fc80003f05070 */
[----:B------:R-:W-:-:S13]  /*07a0*/  ISETP.NE.AND.EX P0, PT, R15, RZ, PT, P0 ;  /* 0x000000ff0f00720c */ /* 0x000fda0003f05300 */
[----:B-12---:R-:W-:Y:S05]  /*07b0*/  @!P0 BRA `(.L_x_6) ;  /* 0x0000000000288947 */ /* 0x006fea0003800000 */
[----:B------:R-:W0:Y:S02]  /*07c0*/  LDC R11, c[0x0][0x634] ;  /* 0x00018d00ff0b7b82 */ /* 0x000e240000000800 */
[----:B0-----:R-:W-:-:S05]  /*07d0*/  IADD3 R11, P0, R16, R11, RZ ;  /* 0x0000000b100b7210 */ /* 0x001fca0007f1e0ff */
[----:B------:R-:W-:-:S04]  /*07e0*/  IMAD.X R13, RZ, RZ, R17, P0 ;  /* 0x000000ffff0d7224 */ /* 0x000fc800000e0611 */
[----:B------:R-:W-:-:S04]  /*07f0*/  IMAD.WIDE.U32 R6, R13, R14, RZ ;  /* 0x0000000e0d067225 */ /* 0x000fc800078e00ff */
[----:B------:R-:W-:-:S04]  /*0800*/  IMAD.WIDE.U32 R8, P0, R11, R15, R6 ;  /* 0x0000000f0b087225 */ /* 0x000fc80007800006 */
[----:B------:R-:W-:-:S04]  /*0810*/  IMAD.WIDE.U32 R6, R11, R14, RZ ;  /* 0x0000000e0b067225 */ /* 0x000fc800078e00ff */
[----:B------:R-:W-:Y:S01]  /*0820*/  IMAD.X R11, RZ, RZ, RZ, P0 ;  /* 0x000000ffff0b7224 */ /* 0x000fe200000e06ff */
[----:B------:R-:W-:Y:S01]  /*0830*/  IADD3 RZ, P0, R7, R8, RZ ;  /* 0x0000000807ff7210 */ /* 0x000fe20007f1e0ff */
[----:B------:R-:W-:-:S04]  /*0840*/  IMAD.MOV.U32 R10, RZ, RZ, R9 ;  /* 0x000000ffff0a7224 */ /* 0x000fc800078e0009 */
[----:B------:R-:W-:-:S08]  /*0850*/  IMAD.WIDE.U32.X R6, R13, R15, R10, P0 ;  /* 0x0000000f0d067225 */ /* 0x000fd000000e040a */
.L_x_6:
[-CC-:B------:R-:W-:Y:S01]  /*0860*/  SHF.R.U64 R57, R6, R0.reuse, R7.reuse ;  /* 0x0000000006397219 */ /* 0x180fe20000001207 */
[----:B------:R-:W0:Y:S01]  /*0870*/  LDC R10, c[0x0][0x618] ;  /* 0x00018600ff0a7b82 */ /* 0x000e220000000800 */
[----:B------:R-:W-:Y:S01]  /*0880*/  SHF.R.U32.HI R5, RZ, R0, R7 ;  /* 0x00000000ff057219 */ /* 0x000fe20000011607 */
[----:B------:R-:W-:Y:S01]  /*0890*/  ULDC UR4, c[0x0][0x150] ;  /* 0x0000540000047ab9 */ /* 0x000fe20000000800 */
[----:B------:R-:W-:Y:S02]  /*08a0*/  IADD3 R9, P0, RZ, -R57, RZ ;  /* 0x80000039ff097210 */ /* 0x000fe40007f1e0ff */
[----:B------:R-:W-:-:S03]  /*08b0*/  I2FP.F32.U32 R0, R4 ;  /* 0x0000000400007245 */ /* 0x000fc60000201000 */
[----:B------:R-:W1:Y:S01]  /*08c0*/  LDC.64 R28, c[0x0][0x640] ;  /* 0x00019000ff1c7b82 */ /* 0x000e620000000a00 */
[----:B------:R-:W-:Y:S02]  /*08d0*/  IMAD.X R11, RZ, RZ, ~R5, P0 ;  /* 0x000000ffff0b7224 */ /* 0x000fe400000e0e05 */
[----:B------:R-:W-:Y:S01]  /*08e0*/  FMUL R0, R0, UR4 ;  /* 0x0000000400007c20 */ /* 0x000fe20008400000 */
[----:B------:R-:W-:Y:S01]  /*08f0*/  IMAD.WIDE.U32 R6, R9, R20, R16 ;  /* 0x0000001409067225 */ /* 0x000fe200078e0010 */
[----:B------:R-:W-:-:S03]  /*0900*/  ULDC UR4, c[0x0][0x154] ;  /* 0x0000550000047ab9 */ /* 0x000fc60000000800 */
[----:B------:R-:W-:Y:S01]  /*0910*/  IMAD R8, R11, R20, RZ ;  /* 0x000000140b087224 */ /* 0x000fe200078e02ff */
[----:B------:R-:W2:Y:S01]  /*0920*/  LDC R5, c[0x0][0x144] ;  /* 0x00005100ff057b82 */ /* 0x000ea20000000800 */
[----:B------:R-:W3:Y:S02]  /*0930*/  F2I.U32.TRUNC.NTZ R0, R0 ;  /* 0x0000000000007305 */ /* 0x000ee4000020f000 */
[----:B------:R-:W-:-:S04]  /*0940*/  IMAD R9, R9, R21, R8 ;  /* 0x0000001509097224 */ /* 0x000fc800078e0208 */
[----:B------:R-:W-:Y:S01]  /*0950*/  IMAD.IADD R7, R7, 0x1, R9 ;  /* 0x0000000107077824 */ /* 0x000fe200078e0209 */
[----:B------:R-:W4:Y:S01]  /*0960*/  LDC R12, c[0x0][0x608] ;  /* 0x00018200ff0c7b82 */ /* 0x000f220000000800 */
[----:B------:R-:W-:-:S03]  /*0970*/  IMAD.MOV.U32 R9, RZ, RZ, -0x1 ;  /* 0xffffffffff097424 */ /* 0x000fc600078e00ff */
[-CC-:B0-----:R-:W-:Y:S02]  /*0980*/  SHF.R.U64 R20, R6, R10.reuse, R7.reuse ;  /* 0x0000000a06147219 */ /* 0x181fe40000001207 */
[----:B------:R-:W-:Y:S02]  /*0990*/  I2FP.F32.U32 R6, R3 ;  /* 0x0000000300067245 */ /* 0x000fe40000201000 */
[----:B------:R-:W0:Y:S01]  /*09a0*/  LDC R26, c[0x0][0x658] ;  /* 0x00019600ff1a7b82 */ /* 0x000e220000000800 */
[----:B-1----:R-:W-:Y:S01]  /*09b0*/  ISETP.NE.U32.AND P0, PT, R28, RZ, PT ;  /* 0x000000ff1c00720c */ /* 0x002fe20003f05070 */
[----:B---3--:R-:W-:Y:S01]  /*09c0*/  IMAD.MOV R8, RZ, RZ, -R0 ;  /* 0x000000ffff087224 */ /* 0x008fe200078e0a00 */
[----:B------:R-:W-:Y:S01]  /*09d0*/  SHF.R.U32.HI R7, RZ, R10, R7 ;  /* 0x0000000aff077219 */ /* 0x000fe20000011607 */
[----:B------:R-:W-:Y:S01]  /*09e0*/  FMUL R6, R6, UR4 ;  /* 0x0000000406067c20 */ /* 0x000fe20008400000 */
[----:B------:R-:W-:-:S03]  /*09f0*/  ISETP.NE.AND.EX P0, PT, R29, RZ, PT, P0 ;  /* 0x000000ff1d00720c */ /* 0x000fc60003f05300 */
[----:B------:R-:W1:Y:S01]  /*0a00*/  LDC R14, c[0x0][0x148] ;  /* 0x00005200ff0e7b82 */ /* 0x000e620000000800 */
[----:B--2---:R-:W-:-:S07]  /*0a10*/  IMAD R0, R5, R8, R4 ;  /* 0x0000000805007224 */ /* 0x004fce00078e0204 */
[----:B------:R-:W2:Y:S01]  /*0a20*/  LDC R24, c[0x0][0x600] ;  /* 0x00018000ff187b82 */ /* 0x000ea20000000800 */
[-CC-:B----4-:R-:W-:Y:S02]  /*0a30*/  SHF.R.U64 R30, R20, R12.reuse, R7.reuse ;  /* 0x0000000c141e7219 */ /* 0x190fe40000001207 */
[----:B------:R-:W-:Y:S01]  /*0a40*/  SHF.R.U32.HI R5, RZ, R12, R7 ;  /* 0x0000000cff057219 */ /* 0x000fe20000011607 */
[----:B------:R-:W-:Y:S01]  /*0a50*/  IMAD.MOV.U32 R7, RZ, RZ, 0x1 ;  /* 0x00000001ff077424 */ /* 0x000fe200078e00ff */
[----:B------:R3:W4:Y:S03]  /*0a60*/  F2I.U32.TRUNC.NTZ R12, R6 ;  /* 0x00000006000c7305 */ /* 0x000726000020f000 */
[----:B------:R-:W1:Y:S01]  /*0a70*/  LDC R15, c[0x0][0x648] ;  /* 0x00019200ff0f7b82 */ /* 0x000e620000000800 */
[-C--:B0-----:R-:W-:Y:S02]  /*0a80*/  SHF.L.U32 R4, R9, R26.reuse, RZ ;  /* 0x0000001a09047219 */ /* 0x081fe400000006ff */
[----:B------:R-:W-:-:S02]  /*0a90*/  SHF.R.U64 R32, R30, R26, R5 ;  /* 0x0000001a1e207219 */ /* 0x000fc40000001205 */
[----:B------:R-:W-:Y:S02]  /*0aa0*/  LOP3.LUT R11, RZ, R4, RZ, 0x33, !PT ;  /* 0x00000004ff0b7212 */ /* 0x000fe400078e33ff */
[-C--:B------:R-:W-:Y:S01]  /*0ab0*/  SHF.R.U32.HI R5, RZ, R26.reuse, R5 ;  /* 0x0000001aff057219 */ /* 0x080fe20000011605 */
[----:B------:R-:W0:Y:S01]  /*0ac0*/  LDC R21, c[0x0][0x638] ;  /* 0x00018e00ff157b82 */ /* 0x000e220000000800 */
[----:B------:R-:W-:Y:S01]  /*0ad0*/  SHF.L.U32 R10, R7, R26, RZ ;  /* 0x0000001a070a7219 */ /* 0x000fe200000006ff */
[----:B------:R-:W-:-:S06]  /*0ae0*/  IMAD.MOV.U32 R4, RZ, RZ, R32 ;  /* 0x000000ffff047224 */ /* 0x000fcc00078e0020 */
[----:B------:R-:W0:Y:S01]  /*0af0*/  LDC R58, c[0x0][0x610] ;  /* 0x00018400ff3a7b82 */ /* 0x000e220000000800 */
[----:B---34-:R-:W-:Y:S05]  /*0b00*/  @!P0 BRA `(.L_x_7) ;  /* 0x0000000000288947 */ /* 0x018fea0003800000 */
[----:B------:R-:W3:Y:S02]  /*0b10*/  LDC R9, c[0x0][0x64c] ;  /* 0x00019300ff097b82 */ /* 0x000ee40000000800 */
[----:B---3--:R-:W-:-:S05]  /*0b20*/  IADD3 R9, P0, R32, R9, RZ ;  /* 0x0000000920097210 */ /* 0x008fca0007f1e0ff */
        /* <DEDUP_REMOVED lines=8> */
.L_x_7:
[----:B-1----:R-:W-:Y:S01]  /*0bb0*/  SHF.R.U64 R4, R4, R15, R5 ;  /* 0x0000000f04047219 */ /* 0x002fe20000001205 */
[----:B--2---:R-:W-:Y:S01]  /*0bc0*/  VIADD R5, R24, 0xffffffff ;  /* 0xffffffff18057836 */ /* 0x004fe20000000000 */
[----:B------:R-:W-:Y:S01]  /*0bd0*/  LOP3.LUT R11, R30, R11, RZ, 0xc0, !PT ;  /* 0x0000000b1e0b7212 */ /* 0x000fe200078ec0ff */
[----:B------:R-:W-:Y:S02]  /*0be0*/  IMAD.MOV R12, RZ, RZ, -R12 ;  /* 0x000000ffff0c7224 */ /* 0x000fe400078e0a0c */
[----:B------:R-:W-:Y:S01]  /*0bf0*/  IMAD.MOV R6, RZ, RZ, -R4 ;  /* 0x000000ffff067224 */ /* 0x000fe200078e0a04 */
[----:B------:R-:W-:Y:S01]  /*0c00*/  LOP3.LUT R5, R20, R5, RZ, 0xc0, !PT ;  /* 0x0000000514057212 */ /* 0x000fe200078ec0ff */
[----:B------:R-:W-:Y:S02]  /*0c10*/  @P3 IMAD R0, R14, R12, R3 ;  /* 0x0000000c0e003224 */ /* 0x000fe400078e0203 */
[----:B------:R-:W-:Y:S02]  /*0c20*/  IMAD R11, R10, R4, R11 ;  /* 0x000000040a0b7224 */ /* 0x000fe400078e020b */
[----:B0-----:R-:W-:-:S02]  /*0c30*/  IMAD R3, R6, R21, R32 ;  /* 0x0000001506037224 */ /* 0x001fc400078e0220 */
[----:B------:R-:W-:Y:S02]  /*0c40*/  IMAD R58, R11, R58, R0 ;  /* 0x0000003a0b3a7224 */ /* 0x000fe400078e0200 */
[----:B------:R-:W-:Y:S02]  /*0c50*/  IMAD R3, R3, R24, R5 ;  /* 0x0000001803037224 */ /* 0x000fe400078e0205 */
[----:B------:R-:W-:-:S03]  /*0c60*/  IMAD.MOV.U32 R0, RZ, RZ, 0x1 ;  /* 0x00000001ff007424 */ /* 0x000fc600078e00ff */
[----:B------:R-:W-:Y:S02]  /*0c70*/  SEL R59, R3, R58, !P3 ;  /* 0x0000003a033b7207 */ /* 0x000fe40005800000 */
[----:B------:R-:W-:-:S07]  /*0c80*/  SEL R58, R58, R3, !P3 ;  /* 0x000000033a3a7207 */ /* 0x000fce0005800000 */
.L_x_5:
[----:B------:R-:W-:-:S08]  /*0c90*/  NOP ;  /* 0x0000000000007918 */ /* 0x000fd00000000000 */
[----:B------:R-:W0:Y:S02]  /*0ca0*/  USETMAXREG.TRY_ALLOC.CTAPOOL UP0, 0xe8 ;  /* 0x000000e8000079c8 */ /* 0x000e240008000600 */
[----:B0-----:R-:W-:-:S13]  /*0cb0*/  PLOP3.LUT P0, PT, PT, PT, UP0, 0x80, 0x0 ;  /* 0x000000000000781c */ /* 0x001fda0003f0f008 */
[----:B------:R-:W-:Y:S05]  /*0cc0*/  @!P0 BRA `(.L_x_5) ;  /* 0xfffffffc00f08947 */ /* 0x000fea000383ffff */
[----:B------:R-:W-:Y:S01]  /*0cd0*/  ULDC.64 UR4, c[0x0][0x598] ;  /* 0x0001660000047ab9 */ /* 0x000fe20000000a00 */
[----:B------:R-:W-:Y:S01]  /*0ce0*/  ULDC.64 UR36, c[0x0][0x208] ;  /* 0x0000820000247ab9 */ /* 0x000fe20000000a00 */
[----:B------:R-:W-:-:S04]  /*0cf0*/  ISETP.NE.U32.AND P0, PT, RZ, UR4, PT ;  /* 0x00000004ff007c0c */ /* 0x000fc8000bf05070 */
[----:B------:R-:W-:-:S13]  /*0d00*/  ISETP.NE.AND.EX P0, PT, RZ, UR5, PT, P0 ;  /* 0x00000005ff007c0c */ /* 0x000fda000bf05300 */
[----:B------:R-:W-:Y:S05]  /*0d10*/  @!P0 BRA `(.L_x_8) ;  /* 0x00000000001c8947 */ /* 0x000fea0003800000 */
[----:B------:R-:W0:Y:S02]  /*0d20*/  LDC.64 R4, c[0x0][0x598] ;  /* 0x00016600ff047b82 */ /* 0x000e240000000a00 */
[----:B0-----:R-:W2:Y:S02]  /*0d30*/  LDG.E.64 R4, desc[UR36][R4.64] ;  /* 0x0000002404047981 */ /* 0x001ea4000c1e1b00 */
[----:B--2---:R-:W-:-:S04]  /*0d40*/  ISETP.NE.U32.AND P0, PT, R4, RZ, PT ;  /* 0x000000ff0400720c */ /* 0x004fc80003f05070 */
[----:B------:R-:W-:-:S13]  /*0d50*/  ISETP.NE.AND.EX P0, PT, R5, RZ, PT, P0 ;  /* 0x000000ff0500720c */ /* 0x000fda0003f05300 */
[----:B------:R-:W-:Y:S05]  /*0d60*/  @!P0 BRA `(.L_x_8) ;  /* 0x0000000000088947 */ /* 0x000fea0003800000 */
[----:B------:R0:W5:Y:S01]  /*0d70*/  LD.E R23, desc[UR36][R4.64] ;  /* 0x0000002404177980 */ /* 0x000162000c101900 */
[----:B------:R-:W-:Y:S05]  /*0d80*/  BRA `(.L_x_9) ;  /* 0x0000000000247947 */ /* 0x000fea0003800000 */
.L_x_8:
[----:B------:R-:W-:Y:S02]  /*0d90*/  ULDC.64 UR4, c[0x0][0x588] ;  /* 0x0001620000047ab9 */ /* 0x000fe40000000a00 */
[----:B------:R-:W-:-:S04]  /*0da0*/  ISETP.NE.U32.AND P0, PT, RZ, UR4, PT ;  /* 0x00000004ff007c0c */ /* 0x000fc8000bf05070 */
[----:B------:R-:W-:-:S13]  /*0db0*/  ISETP.NE.AND.EX P0, PT, RZ, UR5, PT, P0 ;  /* 0x00000005ff007c0c */ /* 0x000fda000bf05300 */
[----:B------:R-:W-:Y:S05]  /*0dc0*/  @!P0 BRA `(.L_x_10) ;  /* 0x00000000000c8947 */ /* 0x000fea0003800000 */
[----:B------:R-:W0:Y:S02]  /*0dd0*/  LDC.64 R4, c[0x0][0x588] ;  /* 0x00016200ff047b82 */ /* 0x000e240000000a00 */
[----:B0-----:R1:W5:Y:S01]  /*0de0*/  LDG.E R23, desc[UR36][R4.64] ;  /* 0x0000002404177981 */ /* 0x001362000c1e1900 */
[----:B------:R-:W-:Y:S05]  /*0df0*/  BRA `(.L_x_9) ;  /* 0x0000000000087947 */ /* 0x000fea0003800000 */
.L_x_10:
[----:B------:R-:W-:Y:S02]  /*0e00*/  ULDC UR4, c[0x0][0x580] ;  /* 0x0001600000047ab9 */ /* 0x000fe40000000800 */
[----:B------:R-:W-:-:S07]  /*0e10*/  IMAD.U32 R23, RZ, RZ, UR4 ;  /* 0x00000004ff177e24 */ /* 0x000fce000f8e00ff */
.L_x_9:
[----:B------:R-:W-:Y:S02]  /*0e20*/  ULDC.64 UR4, c[0x0][0x5a0] ;  /* 0x0001680000047ab9 */ /* 0x000fe40000000a00 */
[----:B------:R-:W-:-:S04]  /*0e30*/  ISETP.NE.U32.AND P0, PT, RZ, UR4, PT ;  /* 0x00000004ff007c0c */ /* 0x000fc8000bf05070 */
[----:B------:R-:W-:-:S13]  /*0e40*/  ISETP.NE.AND.EX P0, PT, RZ, UR5, PT, P0 ;  /* 0x00000005ff007c0c */ /* 0x000fda000bf05300 */
[----:B------:R-:W-:Y:S05]  /*0e50*/  @!P0 BRA `(.L_x_11) ;  /* 0x00000000001c8947 */ /* 0x000fea0003800000 */
[----:B01----:R-:W0:Y:S02]  /*0e60*/  LDC.64 R4, c[0x0][0x5a0] ;  /* 0x00016800ff047b82 */ /* 0x003e240000000a00 */
[----:B0-----:R-:W2:Y:S02]  /*0e70*/  LDG.E.64 R4, desc[UR36][R4.64] ;  /* 0x0000002404047981 */ /* 0x001ea4000c1e1b00 */
[----:B--2---:R-:W-:-:S04]  /*0e80*/  ISETP.NE.U32.AND P0, PT, R4, RZ, PT ;  /* 0x000000ff0400720c */ /* 0x004fc80003f05070 */
[----:B------:R-:W-:-:S13]  /*0e90*/  ISETP.NE.AND.EX P0, PT, R5, RZ, PT, P0 ;  /* 0x000000ff0500720c */ /* 0x000fda0003f05300 */
[----:B------:R-:W-:Y:S05]  /*0ea0*/  @!P0 BRA `(.L_x_11) ;  /* 0x0000000000088947 */ /* 0x000fea0003800000 */
[----:B------:R0:W5:Y:S01]  /*0eb0*/  LD.E R56, desc[UR36][R4.64] ;  /* 0x0000002404387980 */ /* 0x000162000c101900 */
[----:B------:R-:W-:Y:S05]  /*0ec0*/  BRA `(.L_x_12) ;  /* 0x0000000000247947 */ /* 0x000fea0003800000 */
.L_x_11:
[----:B------:R-:W-:Y:S02]  /*0ed0*/  ULDC.64 UR4, c[0x0][0x590] ;  /* 0x0001640000047ab9 */ /* 0x000fe40000000a00 */
[----:B------:R-:W-:-:S04]  /*0ee0*/  ISETP.NE.U32.AND P0, PT, RZ, UR4, PT ;  /* 0x00000004ff007c0c */ /* 0x000fc8000bf05070 */
[----:B------:R-:W-:-:S13]  /*0ef0*/  ISETP.NE.AND.EX P0, PT, RZ, UR5, PT, P0 ;  /* 0x00000005ff007c0c */ /* 0x000fda000bf05300 */
[----:B------:R-:W-:Y:S05]  /*0f00*/  @!P0 BRA `(.L_x_13) ;  /* 0x00000000000c8947 */ /* 0x000fea0003800000 */
[----:B01----:R-:W0:Y:S02]  /*0f10*/  LDC.64 R4, c[0x0][0x590] ;  /* 0x00016400ff047b82 */ /* 0x003e240000000a00 */
[----:B0-----:R1:W5:Y:S01]  /*0f20*/  LDG.E R56, desc[UR36][R4.64] ;  /* 0x0000002404387981 */ /* 0x001362000c1e1900 */
[----:B------:R-:W-:Y:S05]  /*0f30*/  BRA `(.L_x_12) ;  /* 0x0000000000087947 */ /* 0x000fea0003800000 */
.L_x_13:
[----:B------:R-:W-:Y:S02]  /*0f40*/  ULDC UR4, c[0x0][0x584] ;  /* 0x0001610000047ab9 */ /* 0x000fe40000000800 */
[----:B------:R-:W-:-:S07]  /*0f50*/  IMAD.U32 R56, RZ, RZ, UR4 ;  /* 0x00000004ff387e24 */ /* 0x000fce000f8e00ff */
.L_x_12:
[----:B------:R-:W-:-:S13]  /*0f60*/  LOP3.LUT P0, RZ, R0, 0xff, RZ, 0xc0, !PT ;  /* 0x000000ff00ff7812 */ /* 0x000fda000780c0ff */
[----:B------:R-:W-:Y:S05]  /*0f70*/  @!P0 EXIT ;  /* 0x000000000000894d */ /* 0x000fea0003800000 */
[----:B------:R-:W-:Y:S01]  /*0f80*/  ULDC UR4, c[0x0][0x28c] ;  /* 0x0000a30000047ab9 */ /* 0x000fe20000000800 */
[----:B------:R-:W-:Y:S01]  /*0f90*/  LOP3.LUT R62, R19, 0x1, RZ, 0xfc, !PT ;  /* 0x00000001133e7812 */ /* 0x000fe200078efcff */
[----:B------:R-:W-:Y:S01]  /*0fa0*/  UIADD3 UR4, UR4, 0x3f, URZ ;  /* 0x0000003f04047890 */ /* 0x000fe2000fffe03f */
[----:B------:R-:W-:Y:S01]  /*0fb0*/  UMOV UR38, URZ ;  /* 0x0000003f00267c82 */ /* 0x000fe20008000000 */
[----:B------:R-:W-:Y:S02]  /*0fc0*/  UMOV UR39, URZ ;  /* 0x0000003f00277c82 */ /* 0x000fe40008000000 */
[----:B------:R-:W-:-:S04]  /*0fd0*/  USHF.R.S32.HI UR5, URZ, 0x1f, UR4 ;  /* 0x0000001f3f057899 */ /* 0x000fc80008011404 */
[----:B------:R-:W-:-:S04]  /*0fe0*/  ULEA.HI UR5, UR5, UR4, URZ, 0x6 ;  /* 0x0000000405057291 */ /* 0x000fc8000f8f303f */
[----:B------:R-:W-:-:S12]  /*0ff0*/  USHF.R.S32.HI UR40, URZ, 0x6, UR5 ;  /* 0x000000063f287899 */ /* 0x000fd80008011405 */
.L_x_95:
[----:B------:R-:W-:Y:S01]  /*1000*/  LOP3.LUT R0, R18, 0x80, RZ, 0xc0, !PT ;  /* 0x0000008012007812 */ /* 0x000fe200078ec0ff */
[----:B--2---:R-:W2:Y:S01]  /*1010*/  S2UR UR7, SR_CgaCtaId ;  /* 0x00000000000779c3 */ /* 0x004ea20000008800 */
[----:B------:R-:W-:Y:S02]  /*1020*/  UMOV UR6, 0x400 ;  /* 0x0000040000067882 */ /* 0x000fe40000000000 */
[----:B------:R-:W-:-:S06]  /*1030*/  SHF.R.U32.HI R0, RZ, 0x7, R0 ;  /* 0x00000007ff007819 */ /* 0x000fcc0000011600 */
[----:B---3--:R-:W3:Y:S01]  /*1040*/  SHFL.IDX PT, R0, R0, RZ, 0x1f ;  /* 0x00001fff00007589 */ /* 0x008ee200000e0000 */
[----:B--2---:R-:W-:Y:S01]  /*1050*/  ULEA UR42, UR7, UR6, 0x18 ;  /* 0x00000006072a7291 */ /* 0x004fe2000f8ec03f */
[----:B---3--:R-:W-:-:S13]  /*1060*/  R2UR UR4, R0 ;  /* 0x00000000000472ca */ /* 0x008fda00000e0000 */
[----:B------:R-:W-:-:S04]  /*1070*/  ULEA.HI UR5, UR4, UR4, URZ, 0x1 ;  /* 0x0000000404057291 */ /* 0x000fc8000f8f083f */
[----:B------:R-:W-:-:S04]  /*1080*/  ULOP3.LUT UR5, UR5, 0x7fffe, URZ, 0xc0, !UPT ;  /* 0x0007fffe05057892 */ /* 0x000fc8000f8ec03f */
[----:B------:R-:W-:-:S03]  /*1090*/  UIADD3 UR5, UR4, -UR5, URZ ;  /* 0x8000000504057290 */ /* 0x000fc6000fffe03f */
[----:B------:R-:W-:Y:S01]  /*10a0*/  ULDC UR4, c[0x0][0x28c] ;  /* 0x0000a30000047ab9 */ /* 0x000fe20000000800 */
[----:B------:R-:W-:Y:S01]  /*10b0*/  ULEA UR5, UR5, UR42, 0xd ;  /* 0x0000002a05057291 */ /* 0x000fe2000f8e683f */
[----:B------:R-:W-:-:S03]  /*10c0*/  ISETP.LT.AND P0, PT, RZ, UR4, PT ;  /* 0x00000004ff007c0c */ /* 0x000fc6000bf01270 */
[----:B------:R-:W-:-:S04]  /*10d0*/  UIADD3 UR5, UR5, 0x180, URZ ;  /* 0x0000018005057890 */ /* 0x000fc8000fffe03f */
[----:B------:R-:W-:-:S04]  /*10e0*/  USHF.R.U32.HI UR5, URZ, 0x4, UR5 ;  /* 0x000000043f057899 */ /* 0x000fc80008011605 */
[----:B------:R-:W-:Y:S02]  /*10f0*/  ULOP3.LUT UR41, UR5, 0x3fff, URZ, 0xc0, !UPT ;  /* 0x00003fff05297892 */ /* 0x000fe4000f8ec03f */
[----:B-1--45:R-:W-:Y:S10]  /*1100*/  @P0 BRA `(.L_x_14) ;  /* 0x0000000000400947 */ /* 0x032ff40003800000 */
[----:B------:R-:W-:Y:S01]  /*1110*/  MOV R0, 0x0 ;  /* 0x0000000000007802 */ /* 0x000fe20000000f00 */
[----:B------:R-:W-:Y:S01]  /*1120*/  ULDC.64 UR4, c[0x4][0x68] ;  /* 0x01001a0000047ab9 */ /* 0x000fe20000000a00 */
[----:B------:R-:W-:Y:S01]  /*1130*/  ULDC.64 UR6, c[0x4][0x8] ;  /* 0x0100020000067ab9 */ /* 0x000fe20000000a00 */
[----:B01----:R-:W-:Y:S01]  /*1140*/  IMAD.U32 R4, RZ, RZ, UR4 ;  /* 0x00000004ff047e24 */ /* 0x003fe2000f8e00ff */
[----:B------:R0:W1:Y:S01]  /*1150*/  LDC.64 R14, c[0x4][R0] ;  /* 0x01000000000e7b82 */ /* 0x0000620000000a00 */
[----:B------:R-:W-:Y:S01]  /*1160*/  IMAD.U32 R5, RZ, RZ, UR5 ;  /* 0x00000005ff057e24 */ /* 0x000fe2000f8e00ff */
[----:B------:R-:W-:Y:S01]  /*1170*/  ULDC.64 UR4, c[0x4][0x70] ;  /* 0x01001c0000047ab9 */ /* 0x000fe20000000a00 */
[----:B------:R-:W-:Y:S02]  /*1180*/  IMAD.U32 R10, RZ, RZ, UR6 ;  /* 0x00000006ff0a7e24 */ /* 0x000fe4000f8e00ff */
[----:B------:R-:W-:Y:S02]  /*1190*/  IMAD.U32 R6, RZ, RZ, UR4 ;  /* 0x00000004ff067e24 */ /* 0x000fe4000f8e00ff */
[----:B------:R-:W-:-:S02]  /*11a0*/  IMAD.U32 R7, RZ, RZ, UR5 ;  /* 0x00000005ff077e24 */ /* 0x000fc4000f8e00ff */
[----:B------:R-:W-:Y:S02]  /*11b0*/  IMAD.U32 R11, RZ, RZ, UR7 ;  /* 0x00000007ff0b7e24 */ /* 0x000fe4000f8e00ff */
[----:B------:R-:W-:Y:S02]  /*11c0*/  IMAD.MOV.U32 R8, RZ, RZ, 0x1e1 ;  /* 0x000001e1ff087424 */ /* 0x000fe400078e00ff */
[----:B------:R-:W-:Y:S02]  /*11d0*/  IMAD.MOV.U32 R12, RZ, RZ, 0x1 ;  /* 0x00000001ff0c7424 */ /* 0x000fe400078e00ff */
[----:B0-----:R-:W-:-:S07]  /*11e0*/  IMAD.MOV.U32 R13, RZ, RZ, RZ ;  /* 0x000000ffff0d7224 */ /* 0x001fce00078e00ff */
[----:B------:R-:W-:-:S07]  /*11f0*/  LEPC R20, `(.L_x_14) ;  /* 0x000000001014794e */ /* 0x000fce0000000000 */
[----:B-1---5:R-:W-:Y:S05]  /*1200*/  CALL.ABS.NOINC R14 ;  /* 0x000000000e007343 */ /* 0x022fea0003c00000 */
.L_x_14:
[----:B------:R-:W-:-:S13]  /*1210*/  ISETP.NE.AND P0, PT, R62, 0x3, PT ;  /* 0x000000033e00780c */ /* 0x000fda0003f05270 */
[----:B------:R-:W-:Y:S05]  /*1220*/  @!P0 BRA `(.L_x_15) ;  /* 0x0000000000048947 */ /* 0x000fea0003800000 */
[----:B------:R-:W-:Y:S01]  /*1230*/  BPT.TRAP 0x1 ;  /* 0x000000040000795c */ /* 0x000fe20000300000 */
.L_x_15:
[----:B------:R-:W-:Y:S02]  /*1240*/  IMAD.U32 R3, RZ, RZ, UR39 ;  /* 0x00000027ff037e24 */ /* 0x000fe4000f8e00ff */
[----:B------:R-:W-:-:S03]  /*1250*/  IMAD.U32 R0, RZ, RZ, UR38 ;  /* 0x00000026ff007e24 */ /* 0x000fc6000f8e00ff */
[----:B------:R-:W-:Y:S02]  /*1260*/  LEA R3, R3, UR42, 0x3 ;  /* 0x0000002a03037c11 */ /* 0x000fe4000f8e18ff */
[----:B------:R-:W-:-:S04]  /*1270*/  SHF.L.U32 R0, R0, 0x1f, RZ ;  /* 0x0000001f00007819 */ /* 0x000fc800000006ff */
[----:B------:R2:W3:Y:S01]  /*1280*/  SYNCS.PHASECHK.TRANS64.TRYWAIT P1, [R3+URZ], R0 ;  /* 0x00000000030075a7 */ /* 0x0004e2000802017f */
[----:B------:R-:W-:Y:S05]  /*1290*/  @!P0 BRA `(.L_x_16) ;  /* 0x0000000000048947 */ /* 0x000fea0003800000 */
[----:B------:R-:W-:Y:S01]  /*12a0*/  BPT.TRAP 0x1 ;  /* 0x000000040000795c */ /* 0x000fe20000300000 */
.L_x_16:
[----:B---3--:R-:W-:Y:S05]  /*12b0*/  @P1 BRA `(.L_x_17) ;  /* 0x0000000000081947 */ /* 0x008fea0003800000 */
[----:B------:R-:W3:Y:S02]  /*12c0*/  SYNCS.PHASECHK.TRANS64.TRYWAIT P1, [R3+URZ], R0 ;  /* 0x00000000030075a7 */ /* 0x000ee4000802017f */
[----:B---3--:R-:W-:Y:S05]  /*12d0*/  @!P1 BRA `(.L_x_18) ;  /* 0x0000004c00489947 */ /* 0x008fea0003800000 */
.L_x_17:
[----:B------:R-:W-:-:S04]  /*12e0*/  UISETP.LT.AND UP0, UPT, UR40, 0x1, UPT ;  /* 0x000000012800788c */ /* 0x000fc8000bf01270 */
[----:B------:R-:W-:-:S04]  /*12f0*/  USEL UR4, UR40, 0x1, UP0 ;  /* 0x0000000128047887 */ /* 0x000fc80008000000 */
[----:B------:R-:W-:-:S06]  /*1300*/  UIADD3 UR4, UR40, -UR4, URZ ;  /* 0x8000000428047290 */ /* 0x000fcc000fffe03f */
[----:B--23--:R-:W-:Y:S01]  /*1310*/  IMAD.U32 R0, RZ, RZ, UR4 ;  /* 0x00000004ff007e24 */ /* 0x00cfe2000f8e00ff */
[----:B------:R-:W-:Y:S05]  /*1320*/  WARPSYNC.ALL ;  /* 0x0000000000007948 */ /* 0x000fea0003800000 */
[----:B------:R-:W-:Y:S01]  /*1330*/  ISETP.GE.AND P1, PT, R0, 0x1, PT ;  /* 0x000000010000780c */ /* 0x000fe20003f26270 */
[----:B------:R-:W-:Y:S01]  /*1340*/  UIADD3 UR4, UR42, 0x24180, URZ ;  /* 0x000241802a047890 */ /* 0x000fe2000fffe03f */
[----:B------:R-:W-:Y:S01]  /*1350*/  WARPGROUP.ARRIVE ;  /* 0x00000000000079c5 */ /* 0x000fe20000000000 */
[----:B------:R-:W-:Y:S01]  /*1360*/  UMOV UR9, 0x40000040 ;  /* 0x4000004000097882 */ /* 0x000fe20000000000 */
[----:B------:R-:W-:Y:S01]  /*1370*/  UMOV UR11, 0x40000040 ;  /* 0x40000040000b7882 */ /* 0x000fe20000000000 */
[----:B------:R-:W-:-:S02]  /*1380*/  USHF.R.U32.HI UR5, URZ, 0x4, UR4 ;  /* 0x000000043f057899 */ /* 0x000fc40008011604 */
[----:B------:R-:W-:Y:S02]  /*1390*/  ULOP3.LUT UR4, UR41, 0x10000, URZ, 0xfc, !UPT ;  /* 0x0001000029047892 */ /* 0x000fe4000f8efc3f */
[----:B------:R-:W-:Y:S02]  /*13a0*/  ULOP3.LUT UR5, UR5, 0x3fff, URZ, 0xc0, !UPT ;  /* 0x00003fff05057892 */ /* 0x000fe4000f8ec03f */
[----:B------:R-:W-:Y:S02]  /*13b0*/  ULEA UR6, UR39, UR4, 0xa ;  /* 0x0000000427067291 */ /* 0x000fe4000f8e503f */
[----:B------:R-:W-:-:S05]  /*13c0*/  ULEA UR7, UR39, UR5, 0x9 ;  /* 0x0000000527077291 */ /* 0x000fca000f8e483f */
[----:B------:R-:W-:Y:S02]  /*13d0*/  UMOV UR8, UR6 ;  /* 0x0000000600087c82 */ /* 0x000fe40008000000 */
[----:B------:R-:W-:Y:S02]  /*13e0*/  UMOV UR10, UR7 ;  /* 0x00000007000a7c82 */ /* 0x000fe40008000000 */
[----:B------:R-:W-:Y:S01]  /*13f0*/  HGMMA.64x64x16.F32.BF16 R24, gdesc[UR8].tnspB, RZ, !UPT, gsb0 ;  /* 0x40e00000081879f0 */ /* 0x000fe2000c0018ff */
[----:B------:R-:W-:Y:S02]  /*1400*/  UIADD3 UR8, UR6, 0x2, URZ ;  /* 0x0000000206087890 */ /* 0x000fe4000fffe03f */
[----:B------:R-:W-:Y:S01]  /*1410*/  UIADD3 UR10, UR7, 0x80, URZ ;  /* 0x00000080070a7890 */ /* 0x000fe2000fffe03f */
[----:B------:R-:W-:Y:S01]  /*1420*/  UMOV UR9, 0x40000040 ;  /* 0x4000004000097882 */ /* 0x000fe20000000000 */
[----:B------:R-:W-:Y:S01]  /*1430*/  UMOV UR11, 0x40000040 ;  /* 0x40000040000b7882 */ /* 0x000fe20000000000 */
[----:B------:R-:W-:-:S02]  /*1440*/  WARPGROUP.DEPBAR.LE gsb0, 0x0 ;  /* 0x00008000000079c5 */ /* 0x000fc40000010000 */
[----:B------:R-:W-:-:S06]  /*1450*/  WARPGROUP.ARRIVE ;  /* 0x00000000000079c5 */ /* 0x000fcc0000000000 */
[----:B------:R-:W-:Y:S01]  /*1460*/  HGMMA.64x64x16.F32.BF16 R24, gdesc[UR8].tnspB, R24, gsb0 ;  /* 0x40e00000081879f0 */ /* 0x000fe20008001818 */
[----:B------:R-:W-:Y:S02]  /*1470*/  UIADD3 UR8, UR6, 0x4, URZ ;  /* 0x0000000406087890 */ /* 0x000fe4000fffe03f */
[----:B------:R-:W-:Y:S01]  /*1480*/  UIADD3 UR10, UR7, 0x100, URZ ;  /* 0x00000100070a7890 */ /* 0x000fe2000fffe03f */
[----:B------:R-:W-:Y:S01]  /*1490*/  UMOV UR9, 0x40000040 ;  /* 0x4000004000097882 */ /* 0x000fe20000000000 */
[----:B------:R-:W-:Y:S01]  /*14a0*/  UMOV UR11, 0x40000040 ;  /* 0x40000040000b7882 */ /* 0x000fe20000000000 */
[----:B------:R-:W-:Y:S02]  /*14b0*/  WARPGROUP.DEPBAR.LE gsb0, 0x0 ;  /* 0x00008000000079c5 */ /* 0x000fe40000010000 */
        /* <DEDUP_REMOVED lines=8> */
[----:B------:R-:W-:Y:S03]  /*1540*/  HGMMA.64x64x16.F32.BF16 R24, gdesc[UR8].tnspB, R24, gsb0 ;  /* 0x40e00000081879f0 */ /* 0x000fe60008001818 */
[----:B------:R-:W-:Y:S02]  /*1550*/  WARPGROUP.DEPBAR.LE gsb0, 0x0 ;  /* 0x00008000000079c5 */ /* 0x000fe40000010000 */
[----:B------:R-:W-:Y:S05]  /*1560*/  @!P1 BRA `(.L_x_19) ;  /* 0x0000000400189947 */ /* 0x000fea0003800000 */
[----:B------:R-:W-:-:S04]  /*1570*/  UIADD3 UR6, UR39, 0x1, URZ ;  /* 0x0000000127067890 */ /* 0x000fc8000fffe03f */
[----:B------:R-:W-:-:S04]  /*1580*/  UISETP.NE.AND UP0, UPT, UR6, 0x9, UPT ;  /* 0x000000090600788c */ /* 0x000fc8000bf05270 */
[----:B------:R-:W-:Y:S02]  /*1590*/  USEL UR7, URZ, 0x1, UP0 ;  /* 0x000000013f077887 */ /* 0x000fe40008000000 */
[----:B------:R-:W-:Y:S02]  /*15a0*/  USEL UR6, UR6, URZ, UP0 ;  /* 0x0000003f06067287 */ /* 0x000fe40008000000 */
[----:B------:R-:W-:-:S06]  /*15b0*/  ULOP3.LUT UR7, UR38, UR7, URZ, 0x3c, !UPT ;  /* 0x0000000726077292 */ /* 0x000fcc000f8e3c3f */
[----:B01----:R-:W-:Y:S01]  /*15c0*/  IMAD.U32 R5, RZ, RZ, UR7 ;  /* 0x00000007ff057e24 */ /* 0x003fe2000f8e00ff */
[----:B------:R-:W-:-:S06]  /*15d0*/  UMOV UR7, UR39 ;  /* 0x0000002700077c82 */ /* 0x000fcc0008000000 */
.L_x_26:
[----:B01----:R-:W-:Y:S05]  /*15e0*/  @!P0 BRA `(.L_x_20) ;  /* 0x0000000000048947 */ /* 0x003fea0003800000 */
[----:B------:R-:W-:Y:S01]  /*15f0*/  BPT.TRAP 0x1 ;  /* 0x000000040000795c */ /* 0x000fe20000300000 */
.L_x_20:
[----:B------:R-:W0:Y:S01]  /*1600*/  S2UR UR9, SR_CgaCtaId ;  /* 0x00000000000979c3 */ /* 0x000e220000008800 */
[----:B------:R-:W-:Y:S01]  /*1610*/  UMOV UR8, 0x400 ;  /* 0x0000040000087882 */ /* 0x000fe20000000000 */
[----:B------:R-:W-:Y:S01]  /*1620*/  SHF.L.U32 R3, R5, 0x1f, RZ ;  /* 0x0000001f05037819 */ /* 0x000fe200000006ff */
[----:B0-----:R-:W-:-:S04]  /*1630*/  ULEA UR14, UR9, UR8, 0x18 ;  /* 0x00000008090e7291 */ /* 0x001fc8000f8ec03f */
[----:B------:R-:W-:-:S09]  /*1640*/  ULEA UR8, UR6, UR14, 0x3 ;  /* 0x0000000e06087291 */ /* 0x000fd2000f8e183f */
[----:B------:R0:W1:Y:S01]  /*1650*/  SYNCS.PHASECHK.TRANS64.TRYWAIT P1, [UR8], R3 ;  /* 0x00000003ff0075a7 */ /* 0x0000620008020148 */
[----:B------:R-:W-:Y:S05]  /*1660*/  @!P0 BRA `(.L_x_21) ;  /* 0x0000000000048947 */ /* 0x000fea0003800000 */
[----:B------:R-:W-:Y:S01]  /*1670*/  BPT.TRAP 0x1 ;  /* 0x000000040000795c */ /* 0x000fe20000300000 */
.L_x_21:
[----:B-1----:R-:W-:Y:S05]  /*1680*/  @P1 BRA `(.L_x_22) ;  /* 0x0000000000081947 */ /* 0x002fea0003800000 */
[----:B------:R-:W1:Y:S02]  /*1690*/  SYNCS.PHASECHK.TRANS64.TRYWAIT P1, [UR8], R3 ;  /* 0x00000003ff0075a7 */ /* 0x000e640008020148 */
[----:B-1----:R-:W-:Y:S05]  /*16a0*/  @!P1 BRA `(.L_x_23) ;  /* 0x0000004800689947 */ /* 0x002fea0003800000 */
.L_x_22:
[----:B------:R-:W-:Y:S01]  /*16b0*/  ULEA UR12, UR6, UR4, 0xa ;  /* 0x00000004060c7291 */ /* 0x000fe2000f8e503f */
[----:B------:R-:W-:Y:S01]  /*16c0*/  WARPGROUP.ARRIVE ;  /* 0x00000000000079c5 */ /* 0x000fe20000000000 */
[----:B------:R-:W-:Y:S01]  /*16d0*/  ULEA UR13, UR6, UR5, 0x9 ;  /* 0x00000005060d7291 */ /* 0x000fe2000f8e483f */
[----:B------:R-:W-:Y:S01]  /*16e0*/  UMOV UR9, 0x40000040 ;  /* 0x4000004000097882 */ /* 0x000fe20000000000 */
[----:B------:R-:W-:-:S03]  /*16f0*/  UMOV UR11, 0x40000040 ;  /* 0x40000040000b7882 */ /* 0x000fc60000000000 */
[----:B------:R-:W-:Y:S02]  /*1700*/  UMOV UR8, UR12 ;  /* 0x0000000c00087c82 */ /* 0x000fe40008000000 */
[----:B------:R-:W-:Y:S02]  /*1710*/  UMOV UR10, UR13 ;  /* 0x0000000d000a7c82 */ /* 0x000fe40008000000 */
[----:B------:R-:W-:Y:S01]  /*1720*/  HGMMA.64x64x16.F32.BF16 R24, gdesc[UR8].tnspB, R24, gsb0 ;  /* 0x40e00000081879f0 */ /* 0x000fe20008001818 */
        /* <DEDUP_REMOVED lines=23> */
[----:B------:R-:W-:Y:S01]  /*18a0*/  BPT.TRAP 0x1 ;  /* 0x000000040000795c */ /* 0x000fe20000300000 */
.L_x_24:
[----:B------:R-:W-:Y:S01]  /*18b0*/  ULEA UR8, UR7, UR14, 0x3 ;  /* 0x0000000e07087291 */ /* 0x000fe2000f8e183f */
[----:B------:R-:W-:-:S03]  /*18c0*/  ISETP.GT.U32.AND P1, PT, R19, 0x1, PT ;  /* 0x000000011300780c */ /* 0x000fc60003f24070 */
[----:B------:R-:W-:-:S04]  /*18d0*/  UIADD3 UR8, UR8, 0x48, URZ ;  /* 0x0000004808087890 */ /* 0x000fc8000fffe03f */
[----:B------:R-:W-:-:S09]  /*18e0*/  UPRMT UR8, URZ, 0x654, UR8 ;  /* 0x000006543f087896 */ /* 0x000fd20008000008 */
[----:B------:R-:W-:Y:S01]  /*18f0*/  SYNCS.ARRIVE.TRANS64.RED.A1T0 RZ, [UR8], RZ ;  /* 0x000000ffffff79a7 */ /* 0x000fe20008100408 */
[----:B------:R-:W-:Y:S05]  /*1900*/  @P1 BRA `(.L_x_25) ;  /* 0x0000000000041947 */ /* 0x000fea0003800000 */
[----:B------:R-:W-:Y:S01]  /*1910*/  BPT.TRAP 0x1 ;  /* 0x000000040000795c */ /* 0x000fe20000300000 */
.L_x_25:
[----:B------:R-:W-:Y:S01]  /*1920*/  UIADD3 UR6, UR6, 0x1, URZ ;  /* 0x0000000106067890 */ /* 0x000fe2000fffe03f */
[C---:B------:R-:W-:Y:S01]  /*1930*/  ISETP.GT.AND P1, PT, R0.reuse, 0x1, PT ;  /* 0x000000010000780c */ /* 0x040fe20003f24270 */
[----:B------:R-:W-:Y:S01]  /*1940*/  UIADD3 UR7, UR7, 0x1, URZ ;  /* 0x0000000107077890 */ /* 0x000fe2000fffe03f */
[----:B------:R-:W-:Y:S01]  /*1950*/  VIADD R0, R0, 0xffffffff ;  /* 0xffffffff00007836 */ /* 0x000fe20000000000 */
[----:B------:R-:W-:Y:S02]  /*1960*/  UISETP.NE.AND UP0, UPT, UR6, 0x9, UPT ;  /* 0x000000090600788c */ /* 0x000fe4000bf05270 */
[----:B------:R-:W-:Y:S02]  /*1970*/  UISETP.NE.AND UP1, UPT, UR7, 0x9, UPT ;  /* 0x000000090700788c */ /* 0x000fe4000bf25270 */
[----:B------:R-:W-:Y:S02]  /*1980*/  USEL UR8, URZ, 0x1, UP0 ;  /* 0x000000013f087887 */ /* 0x000fe40008000000 */
[----:B------:R-:W-:-:S02]  /*1990*/  USEL UR6, UR6, URZ, UP0 ;  /* 0x0000003f06067287 */ /* 0x000fc40008000000 */
[----:B------:R-:W-:Y:S02]  /*19a0*/  USEL UR7, UR7, URZ, UP1 ;  /* 0x0000003f07077287 */ /* 0x000fe40008800000 */
[----:B------:R-:W-:Y:S01]  /*19b0*/  LOP3.LUT R5, R5, UR8, RZ, 0x3c, !PT ;  /* 0x0000000805057c12 */ /* 0x000fe2000f8e3cff */
[----:B------:R-:W-:Y:S09]  /*19c0*/  @P1 BRA `(.L_x_26) ;  /* 0xfffffffc00041947 */ /* 0x000ff2000383ffff */
.L_x_19:
[----:B------:R-:W2:Y:S02]  /*19d0*/  LDC R0, c[0x0][0x28c] ;  /* 0x0000a300ff007b82 */ /* 0x000ea40000000800 */
[----:B--2---:R-:W-:-:S13]  /*19e0*/  ISETP.GE.AND P1, PT, R0, 0x1, PT ;  /* 0x000000010000780c */ /* 0x004fda0003f26270 */
[----:B------:R-:W-:Y:S05]  /*19f0*/  @!P1 BRA `(.L_x_27) ;  /* 0x0000000000489947 */ /* 0x000fea0003800000 */
[----:B------:R-:W-:Y:S05]  /*1a00*/  @!P0 BRA `(.L_x_28) ;  /* 0x0000000000048947 */ /* 0x000fea0003800000 */
[----:B------:R-:W-:Y:S01]  /*1a10*/  BPT.TRAP 0x1 ;  /* 0x000000040000795c */ /* 0x000fe20000300000 */
.L_x_28:
[----:B------:R-:W2:Y:S01]  /*1a20*/  S2UR UR7, SR_CgaCtaId ;  /* 0x00000000000779c3 */ /* 0x000ea20000008800 */
[----:B------:R-:W-:Y:S01]  /*1a30*/  UISETP.LT.AND UP0, UPT, UR40, 0x1, UPT ;  /* 0x000000012800788c */ /* 0x000fe2000bf01270 */
[----:B------:R-:W-:-:S03]  /*1a40*/  ISETP.GT.U32.AND P0, PT, R19, 0x1, PT ;  /* 0x000000011300780c */ /* 0x000fc60003f04070 */
[----:B------:R-:W-:-:S04]  /*1a50*/  USEL UR6, UR40, 0x1, UP0 ;  /* 0x0000000128067887 */ /* 0x000fc80008000000 */
[----:B------:R-:W-:-:S04]  /*1a60*/  UIADD3 UR6, UR39, UR40, -UR6 ;  /* 0x0000002827067290 */ /* 0x000fc8000fffe806 */
[----:B------:R-:W-:-:S04]  /*1a70*/  UIMAD.WIDE.U32 UR4, UR6, 0x38e38e39, URZ ;  /* 0x38e38e39060478a5 */ /* 0x000fc8000f8e003f */
[----:B------:R-:W-:-:S03]  /*1a80*/  USHF.R.U32.HI UR4, URZ, 0x1, UR5 ;  /* 0x000000013f047899 */ /* 0x000fc60008011605 */
[----:B------:R-:W-:Y:S01]  /*1a90*/  UMOV UR5, 0x400 ;  /* 0x0000040000057882 */ /* 0x000fe20000000000 */
[----:B------:R-:W-:Y:S02]  /*1aa0*/  UIMAD UR6, UR4, -0x9, UR6 ;  /* 0xfffffff7040678a4 */ /* 0x000fe4000f8e0206 */
[----:B--2---:R-:W-:-:S04]  /*1ab0*/  ULEA UR5, UR7, UR5, 0x18 ;  /* 0x0000000507057291 */ /* 0x004fc8000f8ec03f */
[----:B------:R-:W-:-:S04]  /*1ac0*/  ULEA UR6, UR6, UR5, 0x3 ;  /* 0x0000000506067291 */ /* 0x000fc8000f8e183f */
[----:B------:R-:W-:-:S04]  /*1ad0*/  UIADD3 UR6, UR6, 0x48, URZ ;  /* 0x0000004806067890 */ /* 0x000fc8000fffe03f */
[----:B------:R-:W-:-:S09]  /*1ae0*/  UPRMT UR6, URZ, 0x654, UR6 ;  /* 0x000006543f067896 */ /* 0x000fd20008000006 */
[----:B------:R-:W-:Y:S01]  /*1af0*/  SYNCS.ARRIVE.TRANS64.RED.A1T0 RZ, [UR6], RZ ;  /* 0x000000ffffff79a7 */ /* 0x000fe20008100406 */
[----:B------:R-:W-:Y:S05]  /*1b00*/  @P0 BRA `(.L_x_27) ;  /* 0x0000000000040947 */ /* 0x000fea0003800000 */
[----:B------:R-:W-:Y:S01]  /*1b10*/  BPT.TRAP 0x1 ;  /* 0x000000040000795c */ /* 0x000fe20000300000 */
.L_x_27:
[----:B------:R-:W2:Y:S01]  /*1b20*/  LDC R6, c[0x0][0x288] ;  /* 0x0000a200ff067b82 */ /* 0x000ea20000000800 */
[C---:B01----:R-:W-:Y:S01]  /*1b30*/  LOP3.LUT R5, R18.reuse, 0x3, RZ, 0xc0, !PT ;  /* 0x0000000312057812 */ /* 0x043fe200078ec0ff */
[----:B------:R-:W-:Y:S01]  /*1b40*/  IMAD.SHL.U32 R59, R59, 0x40, RZ ;  /* 0x000000403b3b7824 */ /* 0x000fe200078e00ff */
[----:B------:R-:W-:Y:S01]  /*1b50*/  UIADD3 UR39, UR40, UR39, URZ ;  /* 0x0000002728277290 */ /* 0x000fe2000fffe03f */
[----:B------:R-:W-:Y:S01]  /*1b60*/  SHF.R.U32.HI R3, RZ, 0x2, R18 ;  /* 0x00000002ff037819 */ /* 0x000fe20000011612 */
[C---:B------:R-:W-:Y:S01]  /*1b70*/  IMAD.SHL.U32 R10, R18.reuse, 0x2, RZ ;  /* 0x00000002120a7824 */ /* 0x040fe200078e00ff */
[----:B------:R-:W-:Y:S01]  /*1b80*/  LOP3.LUT R4, R18, 0x60, RZ, 0xc0, !PT ;  /* 0x0000006012047812 */ /* 0x000fe200078ec0ff */
[----:B------:R-:W-:Y:S01]  /*1b90*/  UISETP.GT.U32.AND UP0, UPT, UR39, 0x8, UPT ;  /* 0x000000082700788c */ /* 0x000fe2000bf04070 */
[----:B------:R-:W-:Y:S01]  /*1ba0*/  LOP3.LUT R0, R22, 0x1, RZ, 0xc0, !PT ;  /* 0x0000000116007812 */ /* 0x000fe200078ec0ff */
[----:B------:R-:W-:Y:S01]  /*1bb0*/  ULDC UR7, c[0x0][0x284] ;  /* 0x0000a10000077ab9 */ /* 0x000fe20000000800 */
[----:B------:R-:W-:Y:S01]  /*1bc0*/  LOP3.LUT R3, R3, 0x7, RZ, 0xc0, !PT ;  /* 0x0000000703037812 */ /* 0x000fe200078ec0ff */
[----:B------:R-:W-:Y:S01]  /*1bd0*/  UISETP.LT.U32.AND UP0, UPT, UR40, 0x9, UP0 ;  /* 0x000000092800788c */ /* 0x000fe20008701070 */
[----:B------:R-:W-:Y:S01]  /*1be0*/  SHF.R.U32.HI R4, RZ, 0x1, R4 ;  /* 0x00000001ff047819 */ /* 0x000fe20000011604 */
[----:B------:R-:W-:Y:S01]  /*1bf0*/  IMAD.SHL.U32 R8, R0, 0x40, RZ ;  /* 0x0000004000087824 */ /* 0x000fe200078e00ff */
[----:B------:R-:W-:Y:S01]  /*1c00*/  UISETP.GE.U32.AND UP1, UPT, UR40, 0x9, UPT ;  /* 0x000000092800788c */ /* 0x000fe2000bf26070 */
[----:B------:R-:W-:Y:S01]  /*1c10*/  SHF.R.S32.HI R15, RZ, 0x1f, R57 ;  /* 0x0000001fff0f7819 */ /* 0x000fe20000011439 */
[----:B------:R-:W-:Y:S01]  /*1c20*/  ULDC.64 UR8, c[0x0][0x5d0] ;  /* 0x0001740000087ab9 */ /* 0x000fe20000000a00 */
[--C-:B------:R-:W-:Y:S01]  /*1c30*/  IADD3 R7, RZ, -R4, -R3.reuse ;  /* 0x80000004ff077210 */ /* 0x100fe20007ffe803 */
[----:B------:R-:W-:Y:S01]  /*1c40*/  UIMAD.WIDE.U32 UR4, UR39, 0x38e38e39, URZ ;  /* 0x38e38e39270478a5 */ /* 0x000fe2000f8e003f */
[C---:B------:R-:W-:Y:S01]  /*1c50*/  LOP3.LUT R10, R59.reuse, 0x6, R10, 0xf8, !PT ;  /* 0x000000063b0a7812 */ /* 0x040fe200078ef80a */
[----:B------:R-:W-:Y:S01]  /*1c60*/  USEL UR6, URZ, 0x1, !UP0 ;  /* 0x000000013f067887 */ /* 0x000fe2000c000000 */
[----:B------:R-:W-:Y:S01]  /*1c70*/  LOP3.LUT R3, R8, 0x40, R3, 0xe2, !PT ;  /* 0x0000004008037812 */ /* 0x000fe200078ee203 */
[C---:B------:R-:W-:Y:S01]  /*1c80*/  IMAD.WIDE R8, R58.reuse, 0x80, RZ ;  /* 0x000000803a087825 */ /* 0x040fe200078e02ff */
[----:B------:R-:W-:Y:S01]  /*1c90*/  SHF.R.S32.HI R11, RZ, 0x1f, R10 ;  /* 0x0000001fff0b7819 */ /* 0x000fe2000001140a */
[----:B------:R-:W-:Y:S01]  /*1ca0*/  USHF.R.U32.HI UR4, URZ, 0x1, UR5 ;  /* 0x000000013f047899 */ /* 0x000fe20008011605 */
[----:B--2---:R-:W-:Y:S01]  /*1cb0*/  ISETP.GE.AND P0, PT, R59, R6, PT ;  /* 0x000000063b00720c */ /* 0x004fe20003f06270 */
[----:B------:R-:W-:Y:S01]  /*1cc0*/  IMAD R12, R5, -0x2, R6 ;  /* 0xfffffffe050c7824 */ /* 0x000fe200078e0206 */
[----:B------:R-:W-:Y:S01]  /*1cd0*/  ULOP3.LUT UR38, UR38, UR6, URZ, 0x3c, !UPT ;  /* 0x0000000626267292 */ /* 0x000fe2000f8e3c3f */
[----:B------:R-:W-:Y:S01]  /*1ce0*/  IMAD.SHL.U32 R5, R58, 0x80, RZ ;  /* 0x000000803a057824 */ /* 0x000fe200078e00ff */
[----:B------:R-:W-:Y:S01]  /*1cf0*/  LOP3.LUT R73, R8, R3, R4, 0xfe, !PT ;  /* 0x0000000308497212 */ /* 0x000fe200078efe04 */
[----:B------:R-:W-:Y:S01]  /*1d00*/  IMAD R6, R15, UR8, RZ ;  /* 0x000000080f067c24 */ /* 0x000fe2000f8e02ff */
[----:B------:R-:W-:Y:S01]  /*1d10*/  UIMAD UR39, UR4, -0x9, UR39 ;  /* 0xfffffff7042778a4 */ /* 0x000fe2000f8e0227 */
[----:B------:R-:W-:Y:S01]  /*1d20*/  IMAD R0, R0, -0x40, R7 ;  /* 0xffffffc000007824 */ /* 0x000fe200078e0207 */
[----:B------:R-:W-:Y:S01]  /*1d30*/  ISETP.GE.OR P0, PT, R5, UR7, P0 ;  /* 0x0000000705007c0c */ /* 0x000fe20008706670 */
[C---:B------:R-:W-:Y:S01]  /*1d40*/  IMAD R13, R57.reuse, UR9, R6 ;  /* 0x00000009390d7c24 */ /* 0x040fe2000f8e0206 */
[----:B------:R-:W-:Y:S01]  /*1d50*/  @UP1 ULOP3.LUT UR38, UR38, 0x1, UR4, 0x78, !UPT ;  /* 0x0000000126261892 */ /* 0x000fe2000f8e7804 */
[----:B------:R-:W-:Y:S01]  /*1d60*/  IMAD.WIDE.U32 R6, R57, UR8, R10 ;  /* 0x0000000839067c25 */ /* 0x000fe2000f8e000a */
[----:B------:R-:W-:-:S03]  /*1d70*/  IADD3 R3, -R5, UR7, R0 ;  /* 0x0000000705037c10 */ /* 0x000fc6000fffe100 */
[----:B------:R-:W-:Y:S02]  /*1d80*/  IMAD.IADD R7, R7, 0x1, R13 ;  /* 0x0000000107077824 */ /* 0x000fe400078e020d */
[----:B------:R-:W-:Y:S02]  /*1d90*/  IMAD.IADD R4, R12, 0x1, -R59 ;  /* 0x000000010c047824 */ /* 0x000fe400078e0a3b */
[----:B------:R-:W-:Y:S02]  /*1da0*/  IMAD.MOV.U32 R0, RZ, RZ, -0x1 ;  /* 0xffffffffff007424 */ /* 0x000fe400078e00ff */
[----:B------:R-:W-:Y:S05]  /*1db0*/  @P0 BRA `(.L_x_29) ;  /* 0x0000002000a40947 */ /* 0x000fea0003800000 */
[----:B------:R-:W0:Y:S01]  /*1dc0*/  LDC.64 R66, c[0x0][0x5c8] ;  /* 0x00017200ff427b82 */ /* 0x000e220000000a00 */
[----:B-----5:R-:W-:Y:S01]  /*1dd0*/  FSETP.NEU.AND P0, PT, R56, RZ, PT ;  /* 0x000000ff3800720b */ /* 0x020fe20003f0d000 */
[----:B------:R-:W-:Y:S01]  /*1de0*/  BSSY B0, `(.L_x_29) ;  /* 0x0000226000007945 */ /* 0x000fe20003800000 */
[----:B------:R-:W-:-:S04]  /*1df0*/  ISETP.GT.AND P2, PT, R4, RZ, PT ;  /* 0x000000ff0400720c */ /* 0x000fc80003f44270 */
[----:B------:R-:W-:Y:S01]  /*1e00*/  ISETP.GT.AND P1, PT, R3, RZ, P2 ;  /* 0x000000ff0300720c */ /* 0x000fe20001724270 */
[-C--:B0-----:R-:W-:Y:S02]  /*1e10*/  IMAD R12, R9, R66.reuse, RZ ;  /* 0x00000042090c7224 */ /* 0x081fe400078e02ff */
[----:B------:R-:W-:-:S04]  /*1e20*/  IMAD.WIDE.U32 R58, R73, R66, R6 ;  /* 0x00000042493a7225 */ /* 0x000fc800078e0006 */
[----:B------:R-:W-:-:S04]  /*1e30*/  IMAD R5, R73, R67, R12 ;  /* 0x0000004349057224 */ /* 0x000fc800078e020c */
[----:B------:R-:W-:Y:S01]  /*1e40*/  IMAD.IADD R75, R59, 0x1, R5 ;  /* 0x000000013b4b7824 */ /* 0x000fe200078e0205 */
[----:B------:R-:W-:Y:S06]  /*1e50*/  @!P0 BRA `(.L_x_30) ;  /* 0x0000001400e88947 */ /* 0x000fec0003800000 */
[----:B------:R-:W0:Y:S01]  /*1e60*/  LDC.64 R64, c[0x0][0x5b8] ;  /* 0x00016e00ff407b82 */ /* 0x000e220000000a00 */
[----:B------:R-:W-:-:S07]  /*1e70*/  ULDC.64 UR4, c[0x0][0x5c0] ;  /* 0x0001700000047ab9 */ /* 0x000fce0000000a00 */
[----:B------:R-:W1:Y:S08]  /*1e80*/  LDC.64 R68, c[0x0][0x5b0] ;  /* 0x00016c00ff447b82 */ /* 0x000e700000000a00 */
[----:B------:R-:W2:Y:S01]  /*1e90*/  LDC.64 R70, c[0x0][0x5a8] ;  /* 0x00016a00ff467b82 */ /* 0x000ea20000000a00 */
[-C--:B0-----:R-:W-:Y:S02]  /*1ea0*/  IMAD R6, R15, R64.reuse, RZ ;  /* 0x000000400f067224 */ /* 0x081fe400078e02ff */
[----:B------:R-:W-:-:S04]  /*1eb0*/  IMAD.WIDE.U32 R60, R57, R64, R10 ;  /* 0x00000040393c7225 */ /* 0x000fc800078e000a */
[----:B------:R-:W-:Y:S02]  /*1ec0*/  IMAD R63, R57, R65, R6 ;  /* 0x00000041393f7224 */ /* 0x000fe400078e0206 */
[-C--:B-1----:R-:W-:Y:S02]  /*1ed0*/  IMAD R8, R9, R68.reuse, RZ ;  /* 0x0000004409087224 */ /* 0x082fe400078e02ff */
[----:B------:R-:W-:Y:S02]  /*1ee0*/  IMAD.IADD R13, R61, 0x1, R63 ;  /* 0x000000013d0d7824 */ /* 0x000fe400078e023f */
[----:B------:R-:W-:Y:S02]  /*1ef0*/  IMAD.MOV.U32 R12, RZ, RZ, R60 ;  /* 0x000000ffff0c7224 */ /* 0x000fe400078e003c */
[C---:B------:R-:W-:Y:S02]  /*1f00*/  IMAD R65, R73.reuse, R69, R8 ;  /* 0x0000004549417224 */ /* 0x040fe400078e0208 */
[----:B------:R-:W-:-:S04]  /*1f10*/  IMAD.WIDE.U32 R6, R73, R68, R12 ;  /* 0x0000004449067225 */ /* 0x000fc800078e000c */
[----:B------:R-:W-:Y:S01]  /*1f20*/  IMAD.IADD R5, R7, 0x1, R65 ;  /* 0x0000000107057824 */ /* 0x000fe200078e0241 */
[----:B--2---:R-:W-:-:S04]  /*1f30*/  LEA R14, P0, R6, R70, 0x1 ;  /* 0x00000046060e7211 */ /* 0x004fc800078008ff */
[----:B------:R-:W-:-:S05]  /*1f40*/  LEA.HI.X R15, R6, R71, R5, 0x1, P0 ;  /* 0x00000047060f7211 */ /* 0x000fca00000f0c05 */
[----:B------:R0:W2:Y:S01]  /*1f50*/  @P1 LDG.E.LTC128B.U16 R5, desc[UR36][R14.64] ;  /* 0x000000240e051981 */ /* 0x0000a2000c1e1520 */
[----:B------:R-:W-:Y:S01]  /*1f60*/  LEA R8, P0, R58, UR4, 0x1 ;  /* 0x000000043a087c11 */ /* 0x000fe2000f8008ff */
[----:B------:R-:W-:Y:S01]  /*1f70*/  IMAD.WIDE.U32 R6, R73, R68, R10 ;  /* 0x0000004449067225 */ /* 0x000fe200078e000a */
[----:B------:R-:W-:Y:S03]  /*1f80*/  BSSY B1, `(.L_x_31) ;  /* 0x0000012000017945 */ /* 0x000fe60003800000 */
[----:B------:R-:W-:Y:S02]  /*1f90*/  IMAD.IADD R7, R65, 0x1, R7 ;  /* 0x0000000141077824 */ /* 0x000fe400078e0207 */
[----:B------:R-:W-:Y:S01]  /*1fa0*/  IMAD.WIDE.U32 R20, R57, R64, R6 ;  /* 0x0000004039147225 */ /* 0x000fe200078e0006 */
[----:B0-----:R-:W-:-:S03]  /*1fb0*/  SHF.L.U64.HI R15, R68, 0x3, R69 ;  /* 0x00000003440f7819 */ /* 0x001fc60000010245 */
[----:B------:R-:W-:Y:S01]  /*1fc0*/  IMAD.IADD R7, R63, 0x1, R21 ;  /* 0x000000013f077824 */ /* 0x000fe200078e0215 */
[----:B------:R-:W-:Y:S01]  /*1fd0*/  LEA R6, P4, R20, R70, 0x1 ;  /* 0x0000004614067211 */ /* 0x000fe200078808ff */
[----:B------:R-:W-:-:S03]  /*1fe0*/  IMAD.SHL.U32 R14, R68, 0x8, RZ ;  /* 0x00000008440e7824 */ /* 0x000fc600078e00ff */
[----:B------:R-:W-:Y:S01]  /*1ff0*/  LEA.HI.X R7, R20, R71, R7, 0x1, P4 ;  /* 0x0000004714077211 */ /* 0x000fe200020f0c07 */
[----:B--2---:R-:W-:-:S04]  /*2000*/  IMAD.U32 R9, R5, 0x10000, RZ ;  /* 0x0001000005097824 */ /* 0x004fc800078e00ff */
[----:B------:R-:W-:-:S04]  /*2010*/  FMUL R9, R9, R56 ;  /* 0x0000003809097220 */ /* 0x000fc80000400000 */
[----:B------:R-:W-:Y:S01]  /*2020*/  FFMA R24, R24, R23, R9 ;  /* 0x0000001718187223 */ /* 0x000fe20000000009 */
[----:B------:R-:W-:Y:S02]  /*2030*/  LEA.HI.X R9, R58, UR5, R75, 0x1, P0 ;  /* 0x000000053a097c11 */ /* 0x000fe400080f0c4b */
[----:B------:R-:W-:Y:S02]  /*2040*/  ISETP.GT.AND P0, PT, R4, 0x1, PT ;  /* 0x000000010400780c */ /* 0x000fe40003f04270 */
[----:B------:R-:W-:Y:S02]  /*2050*/  F2FP.BF16.F32.PACK_AB R24, RZ, R24 ;  /* 0x00000018ff18723e */ /* 0x000fe400000010ff */
[----:B------:R-:W-:-:S03]  /*2060*/  ISETP.GT.AND P3, PT, R3, RZ, P0 ;  /* 0x000000ff0300720c */ /* 0x000fc60000764270 */
[----:B------:R0:W-:Y:S10]  /*2070*/  @P1 STG.E.U16 desc[UR36][R8.64], R24 ;  /* 0x0000001808001986 */ /* 0x0001f4000c101524 */
[----:B------:R-:W-:Y:S05]  /*2080*/  @!P3 BRA `(.L_x_32) ;  /* 0x000000000004b947 */ /* 0x000fea0003800000 */
[----:B------:R1:W5:Y:S02]  /*2090*/  LDG.E.LTC128B.U16 R5, desc[UR36][R6.64+0x2] ;  /* 0x0000022406057981 */ /* 0x000364000c1e1520 */
.L_x_32:
[----:B------:R-:W-:Y:S05]  /*20a0*/  BSYNC B1 ;  /* 0x0000000000017941 */ /* 0x000fea0003800000 */
.L_x_31:
[----:B-----5:R-:W-:Y:S01]  /*20b0*/  IMAD.U32 R59, R5, 0x10000, RZ ;  /* 0x00010000053b7824 */ /* 0x020fe200078e00ff */
[----:B------:R-:W-:Y:S01]  /*20c0*/  ISETP.GT.AND P2, PT, R3, 0x8, P2 ;  /* 0x000000080300780c */ /* 0x000fe20001744270 */
[----:B------:R-:W-:Y:S01]  /*20d0*/  IMAD.WIDE.U32 R20, R73, R68, R14 ;  /* 0x0000004449147225 */ /* 0x000fe200078e000e */
[----:B0-----:R-:W-:-:S03]  /*20e0*/  PRMT R24, R5, 0x7610, R24 ;  /* 0x0000761005187816 */ /* 0x001fc60000000018 */
[----:B------:R-:W-:Y:S01]  /*20f0*/  FMUL R12, R59, R56 ;  /* 0x000000383b0c7220 */ /* 0x000fe20000400000 */
[----:B------:R-:W-:Y:S01]  /*2100*/  IMAD.IADD R65, R65, 0x1, R21 ;  /* 0x0000000141417824 */ /* 0x000fe200078e0215 */
[----:B------:R-:W-:Y:S02]  /*2110*/  IADD3 R60, P1, R60, R20, RZ ;  /* 0x000000143c3c7210 */ /* 0x000fe40007f3e0ff */
[----:B------:R-:W-:-:S03]  /*2120*/  FFMA R12, R25, R23, R12 ;  /* 0x00000017190c7223 */ /* 0x000fc6000000000c */
[----:B------:R-:W-:Y:S02]  /*2130*/  IMAD.X R13, R65, 0x1, R13, P1 ;  /* 0x00000001410d7824 */ /* 0x000fe400008e060d */
[----:B------:R-:W-:Y:S02]  /*2140*/  F2FP.BF16.F32.PACK_AB R12, RZ, R12 ;  /* 0x0000000cff0c723e */ /* 0x000fe400000010ff */
[----:B------:R-:W-:Y:S02]  /*2150*/  LEA R14, P1, R60, R70, 0x1 ;  /* 0x000000463c0e7211 */ /* 0x000fe400078208ff */
[----:B------:R-:W-:Y:S02]  /*2160*/  PRMT R21, R12, 0x7610, R21 ;  /* 0x000076100c157816 */ /* 0x000fe40000000015 */
[----:B------:R-:W-:-:S03]  /*2170*/  LEA.HI.X R15, R60, R71, R13, 0x1, P1 ;  /* 0x000000473c0f7211 */ /* 0x000fc600008f0c0d */
[----:B------:R0:W-:Y:S04]  /*2180*/  @P3 STG.E.U16 desc[UR36][R8.64+0x2], R21 ;  /* 0x0000021508003986 */ /* 0x0001e8000c101524 */
[----:B------:R-:W2:Y:S01]  /*2190*/  @P2 LDG.E.LTC128B.U16 R24, desc[UR36][R14.64] ;  /* 0x000000240e182981 */ /* 0x000ea2000c1e1520 */
[----:B------:R-:W-:Y:S01]  /*21a0*/  IADD3 R20, P1, R10, R20, RZ ;  /* 0x000000140a147210 */ /* 0x000fe20007f3e0ff */
[----:B------:R-:W-:Y:S01]  /*21b0*/  BSSY B1, `(.L_x_33) ;  /* 0x0000011000017945 */ /* 0x000fe20003800000 */
[C---:B------:R-:W-:Y:S02]  /*21c0*/  SHF.L.U64.HI R13, R66.reuse, 0x4, R67 ;  /* 0x00000004420d7819 */ /* 0x040fe40000010243 */
[----:B------:R-:W-:Y:S01]  /*21d0*/  ISETP.GT.AND P0, PT, R3, 0x8, P0 ;  /* 0x000000080300780c */ /* 0x000fe20000704270 */
[----:B0-----:R-:W-:Y:S01]  /*21e0*/  IMAD.X R21, R11, 0x1, R65, P1 ;  /* 0x000000010b157824 */ /* 0x001fe200008e0641 */
[----:B------:R-:W-:Y:S01]  /*21f0*/  LEA R12, P1, R66, R8, 0x4 ;  /* 0x00000008420c7211 */ /* 0x000fe200078220ff */
[----:B------:R-:W-:-:S04]  /*2200*/  IMAD.WIDE.U32 R20, R57, R64, R20 ;  /* 0x0000004039147225 */ /* 0x000fc800078e0014 */
[----:B------:R-:W-:Y:S01]  /*2210*/  IMAD.X R13, R13, 0x1, R9, P1 ;  /* 0x000000010d0d7824 */ /* 0x000fe200008e0609 */
[----:B------:R-:W-:Y:S01]  /*2220*/  LEA R10, P3, R20, R70, 0x1 ;  /* 0x00000046140a7211 */ /* 0x000fe200078608ff */
[----:B------:R-:W-:-:S05]  /*2230*/  IMAD.IADD R11, R63, 0x1, R21 ;  /* 0x000000013f0b7824 */ /* 0x000fca00078e0215 */
[----:B------:R-:W-:Y:S01]  /*2240*/  LEA.HI.X R11, R20, R71, R11, 0x1, P3 ;  /* 0x00000047140b7211 */ /* 0x000fe200018f0c0b */
[----:B--2---:R-:W-:-:S04]  /*2250*/  IMAD.U32 R5, R24, 0x10000, RZ ;  /* 0x0001000018057824 */ /* 0x004fc800078e00ff */
[----:B------:R-:W-:-:S04]  /*2260*/  FMUL R5, R5, R56 ;  /* 0x0000003805057220 */ /* 0x000fc80000400000 */
[----:B------:R-:W-:-:S05]  /*2270*/  FFMA R5, R26, R23, R5 ;  /* 0x000000171a057223 */ /* 0x000fca0000000005 */
[----:B------:R-:W-:-:S05]  /*2280*/  F2FP.BF16.F32.PACK_AB R5, RZ, R5 ;  /* 0x00000005ff05723e */ /* 0x000fca00000010ff */
[----:B------:R0:W-:Y:S01]  /*2290*/  @P2 STG.E.U16 desc[UR36][R12.64], R5 ;  /* 0x000000050c002986 */ /* 0x0001e2000c101524 */
[----:B------:R-:W-:Y:S05]  /*22a0*/  @!P0 BRA `(.L_x_34) ;  /* 0x0000000000048947 */ /* 0x000fea0003800000 */
[----:B------:R2:W5:Y:S02]  /*22b0*/  LDG.E.LTC128B.U16 R24, desc[UR36][R10.64+0x2] ;  /* 0x000002240a187981 */ /* 0x000564000c1e1520 */
.L_x_34:
[----:B------:R-:W-:Y:S05]  /*22c0*/  BSYNC B1 ;  /* 0x0000000000017941 */ /* 0x000fea0003800000 */
.L_x_33:
[----:B0----5:R-:W-:Y:S01]  /*22d0*/  IMAD.U32 R5, R24, 0x10000, RZ ;  /* 0x0001000018057824 */ /* 0x021fe200078e00ff */
[----:B------:R-:W-:Y:S01]  /*22e0*/  ISETP.GT.AND P1, PT, R4, 0x8, PT ;  /* 0x000000080400780c */ /* 0x000fe20003f24270 */
[----:B------:R-:W-:Y:S02]  /*22f0*/  BSSY B1, `(.L_x_35) ;  /* 0x0000008000017945 */ /* 0x000fe40003800000 */
[----:B------:R-:W-:Y:S01]  /*2300*/  FMUL R14, R5, R56 ;  /* 0x00000038050e7220 */ /* 0x000fe20000400000 */
[----:B------:R-:W-:-:S03]  /*2310*/  ISETP.GT.AND P2, PT, R3, RZ, P1 ;  /* 0x000000ff0300720c */ /* 0x000fc60000f44270 */
[----:B------:R-:W-:-:S05]  /*2320*/  FFMA R14, R27, R23, R14 ;  /* 0x000000171b0e7223 */ /* 0x000fca000000000e */
[----:B------:R-:W-:-:S05]  /*2330*/  F2FP.BF16.F32.PACK_AB R14, RZ, R14 ;  /* 0x0000000eff0e723e */ /* 0x000fca00000010ff */
[----:B------:R0:W-:Y:S01]  /*2340*/  @P0 STG.E.U16 desc[UR36][R12.64+0x2], R14 ;  /* 0x0000020e0c000986 */ /* 0x0001e2000c101524 */
[----:B------:R-:W-:Y:S05]  /*2350*/  @!P2 BRA `(.L_x_36) ;  /* 0x000000000004a947 */ /* 0x000fea0003800000 */
[----:B------:R3:W5:Y:S02]  /*2360*/  LDG.E.LTC128B.U16 R24, desc[UR36][R6.64+0x10] ;  /* 0x0000102406187981 */ /* 0x000764000c1e1520 */
.L_x_36:
[----:B------:R-:W-:Y:S05]  /*2370*/  BSYNC B1 ;  /* 0x0000000000017941 */ /* 0x000fea0003800000 */
.L_x_35:
[----:B-----5:R-:W-:Y:S01]  /*2380*/  IMAD.U32 R5, R24, 0x10000, RZ ;  /* 0x0001000018057824 */ /* 0x020fe200078e00ff */
        /* <DEDUP_REMOVED lines=9> */
.L_x_38:
[----:B------:R-:W-:Y:S05]  /*2420*/  BSYNC B1 ;  /* 0x0000000000017941 */ /* 0x000fea0003800000 */
.L_x_37:
[----:B----45:R-:W-:Y:S01]  /*2430*/  IMAD.U32 R5, R24, 0x10000, RZ ;  /* 0x0001000018057824 */ /* 0x030fe200078e00ff */
[----:B------:R-:W-:Y:S01]  /*2440*/  ISETP.GT.AND P1, PT, R3, 0x8, P1 ;  /* 0x000000080300780c */ /* 0x000fe20000f24270 */
[----:B------:R-:W-:Y:S02]  /*2450*/  BSSY B1, `(.L_x_39) ;  /* 0x0000007000017945 */ /* 0x000fe40003800000 */
[----:B0-----:R-:W-:-:S04]  /*2460*/  FMUL R14, R5, R56 ;  /* 0x00000038050e7220 */ /* 0x001fc80000400000 */
[----:B------:R-:W-:-:S05]  /*2470*/  FFMA R14, R29, R23, R14 ;  /* 0x000000171d0e7223 */ /* 0x000fca000000000e */
[----:B------:R-:W-:-:S05]  /*2480*/  F2FP.BF16.F32.PACK_AB R14, RZ, R14 ;  /* 0x0000000eff0e723e */ /* 0x000fca00000010ff */
[----:B------:R0:W-:Y:S01]  /*2490*/  @P3 STG.E.U16 desc[UR36][R8.64+0x12], R14 ;  /* 0x0000120e08003986 */ /* 0x0001e2000c101524 */
[----:B------:R-:W-:Y:S05]  /*24a0*/  @!P1 BRA `(.L_x_40) ;  /* 0x0000000000049947 */ /* 0x000fea0003800000 */
[----:B------:R4:W5:Y:S02]  /*24b0*/  LDG.E.LTC128B.U16 R24, desc[UR36][R10.64+0x10] ;  /* 0x000010240a187981 */ /* 0x000964000c1e1520 */
.L_x_40:
[----:B------:R-:W-:Y:S05]  /*24c0*/  BSYNC B1 ;  /* 0x0000000000017941 */ /* 0x000fea0003800000 */
.L_x_39:
[----:B-----5:R-:W-:Y:S01]  /*24d0*/  IMAD.U32 R5, R24, 0x10000, RZ ;  /* 0x0001000018057824 */ /* 0x020fe200078e00ff */
[----:B------:R-:W-:Y:S01]  /*24e0*/  ISETP.GT.AND P0, PT, R3, 0x8, P0 ;  /* 0x000000080300780c */ /* 0x000fe20000704270 */
[----:B------:R-:W-:Y:S02]  /*24f0*/  BSSY B1, `(.L_x_41) ;  /* 0x0000007000017945 */ /* 0x000fe40003800000 */
[----:B------:R-:W-:-:S04]  /*2500*/  FMUL R5, R5, R56 ;  /* 0x0000003805057220 */ /* 0x000fc80000400000 */
[----:B------:R-:W-:-:S05]  /*2510*/  FFMA R5, R30, R23, R5 ;  /* 0x000000171e057223 */ /* 0x000fca0000000005 */
[----:B------:R-:W-:-:S05]  /*2520*/  F2FP.BF16.F32.PACK_AB R5, RZ, R5 ;  /* 0x00000005ff05723e */ /* 0x000fca00000010ff */
[----:B------:R0:W-:Y:S01]  /*2530*/  @P1 STG.E.U16 desc[UR36][R12.64+0x10], R5 ;  /* 0x000010050c001986 */ /* 0x0001e2000c101524 */
[----:B------:R-:W-:Y:S05]  /*2540*/  @!P0 BRA `(.L_x_42) ;  /* 0x0000000000048947 */ /* 0x000fea0003800000 */
[----:B------:R0:W5:Y:S02]  /*2550*/  LDG.E.LTC128B.U16 R24, desc[UR36][R10.64+0x12] ;  /* 0x000012240a187981 */ /* 0x000164000c1e1520 */
.L_x_42:
[----:B------:R-:W-:Y:S05]  /*2560*/  BSYNC B1 ;  /* 0x0000000000017941 */ /* 0x000fea0003800000 */
.L_x_41:
        /* <DEDUP_REMOVED lines=10> */
.L_x_44:
[----:B------:R-:W-:Y:S05]  /*2610*/  BSYNC B1 ;  /* 0x0000000000017941 */ /* 0x000fea0003800000 */
.L_x_43:
        /* <DEDUP_REMOVED lines=10> */
.L_x_46:
[----:B------:R-:W-:Y:S05]  /*26c0*/  BSYNC B1 ;  /* 0x0000000000017941 */ /* 0x000fea0003800000 */
.L_x_45:
[----:B0----5:R-:W-:Y:S01]  /*26d0*/  IMAD.U32 R5, R24, 0x10000, RZ ;  /* 0x0001000018057824 */ /* 0x021fe200078e00ff */
        /* <DEDUP_REMOVED lines=8> */
.L_x_48:
[----:B------:R-:W-:Y:S05]  /*2760*/  BSYNC B1 ;  /* 0x0000000000017941 */ /* 0x000fea0003800000 */
.L_x_47:
        /* <DEDUP_REMOVED lines=9> */
.L_x_50:
[----:B------:R-:W-:Y:S05]  /*2800*/  BSYNC B1 ;  /* 0x0000000000017941 */ /* 0x000fea0003800000 */
.L_x_49:
        /* <DEDUP_REMOVED lines=10> */
.L_x_52:
[----:B------:R-:W-:Y:S05]  /*28b0*/  BSYNC B1 ;  /* 0x0000000000017941 */ /* 0x000fea0003800000 */
.L_x_51:
        /* <DEDUP_REMOVED lines=10> */
.L_x_54:
[----:B------:R-:W-:Y:S05]  /*2960*/  BSYNC B1 ;  /* 0x0000000000017941 */ /* 0x000fea0003800000 */
.L_x_53:
        /* <DEDUP_REMOVED lines=9> */
.L_x_56:
[----:B------:R-:W-:Y:S05]  /*2a00*/  BSYNC B1 ;  /* 0x0000000000017941 */ /* 0x000fea0003800000 */
.L_x_55:
        /* <DEDUP_REMOVED lines=9> */
.L_x_58:
[----:B------:R-:W-:Y:S05]  /*2aa0*/  BSYNC B1 ;  /* 0x0000000000017941 */ /* 0x000fea0003800000 */
.L_x_57:
        /* <DEDUP_REMOVED lines=10> */
.L_x_60:
[----:B------:R-:W-:Y:S05]  /*2b50*/  BSYNC B1 ;  /* 0x0000000000017941 */ /* 0x000fea0003800000 */
.L_x_59:
        /* <DEDUP_REMOVED lines=10> */
.L_x_62:
[----:B------:R-:W-:Y:S05]  /*2c00*/  BSYNC B1 ;  /* 0x0000000000017941 */ /* 0x000fea0003800000 */
.L_x_61:
        /* <DEDUP_REMOVED lines=9> */
.L_x_64:
[----:B------:R-:W-:Y:S05]  /*2ca0*/  BSYNC B1 ;  /* 0x0000000000017941 */ /* 0x000fea0003800000 */
.L_x_63:
        /* <DEDUP_REMOVED lines=9> */
.L_x_66:
[----:B------:R-:W-:Y:S05]  /*2d40*/  BSYNC B1 ;  /* 0x0000000000017941 */ /* 0x000fea0003800000 */
.L_x_65:
        /* <DEDUP_REMOVED lines=10> */
.L_x_68:
[----:B------:R-:W-:Y:S05]  /*2df0*/  BSYNC B1 ;  /* 0x0000000000017941 */ /* 0x000fea0003800000 */
.L_x_67:
        /* <DEDUP_REMOVED lines=10> */
.L_x_70:
[----:B------:R-:W-:Y:S05]  /*2ea0*/  BSYNC B1 ;  /* 0x0000000000017941 */ /* 0x000fea0003800000 */
.L_x_69:
        /* <DEDUP_REMOVED lines=9> */
.L_x_72:
[----:B------:R-:W-:Y:S05]  /*2f40*/  BSYNC B1 ;  /* 0x0000000000017941 */ /* 0x000fea0003800000 */
.L_x_71:
        /* <DEDUP_REMOVED lines=9> */
.L_x_74:
[----:B------:R-:W-:Y:S05]  /*2fe0*/  BSYNC B1 ;  /* 0x0000000000017941 */ /* 0x000fea0003800000 */
.L_x_73:
        /* <DEDUP_REMOVED lines=10> */
.L_x_76:
[----:B------:R-:W-:Y:S05]  /*3090*/  BSYNC B1 ;  /* 0x0000000000017941 */ /* 0x000fea0003800000 */
.L_x_75:
        /* <DEDUP_REMOVED lines=10> */
.L_x_78:
[----:B------:R-:W-:Y:S05]  /*3140*/  BSYNC B1 ;  /* 0x0000000000017941 */ /* 0x000fea0003800000 */
.L_x_77:
        /* <DEDUP_REMOVED lines=9> */
.L_x_80:
[----:B------:R-:W-:Y:S05]  /*31e0*/  BSYNC B1 ;  /* 0x0000000000017941 */ /* 0x000fea0003800000 */
.L_x_79:
        /* <DEDUP_REMOVED lines=9> */
.L_x_82:
[----:B------:R-:W-:Y:S05]  /*3280*/  BSYNC B1 ;  /* 0x0000000000017941 */ /* 0x000fea0003800000 */
.L_x_81:
        /* <DEDUP_REMOVED lines=10> */
.L_x_84:
[----:B------:R-:W-:Y:S05]  /*3330*/  BSYNC B1 ;  /* 0x0000000000017941 */ /* 0x000fea0003800000 */
.L_x_83:
[----:B-----5:R-:W-:Y:S01]  /*3340*/  IMAD.U32 R5, R24, 0x10000, RZ ;  /* 0x0001000018057824 */ /* 0x020fe200078e00ff */
[----:B------:R-:W-:Y:S01]  /*3350*/  ISETP.GT.AND P0, PT, R4, 0x39, PT ;  /* 0x000000390400780c */ /* 0x000fe20003f04270 */
[----:B------:R-:W-:Y:S01]  /*3360*/  @P2 IMAD.MOV.U32 R4, RZ, RZ, R8 ;  /* 0x000000ffff042224 */ /* 0x000fe200078e0008 */
[----:B------:R-:W-:Y:S01]  /*3370*/  BSSY B1, `(.L_x_85) ;  /* 0x000000a000017945 */ /* 0x000fe20003800000 */
[----:B------:R-:W-:Y:S01]  /*3380*/  FMUL R5, R5, R56 ;  /* 0x0000003805057220 */ /* 0x000fe20000400000 */
[----:B------:R-:W-:-:S03]  /*3390*/  ISETP.GT.AND P3, PT, R3, RZ, P0 ;  /* 0x000000ff0300720c */ /* 0x000fc60000764270 */
[----:B------:R-:W-:-:S05]  /*33a0*/  FFMA R5, R52, R23, R5 ;  /* 0x0000001734057223 */ /* 0x000fca0000000005 */
[----:B------:R-:W-:-:S04]  /*33b0*/  F2FP.BF16.F32.PACK_AB R5, RZ, R5 ;  /* 0x00000005ff05723e */ /* 0x000fc800000010ff */
[----:B0-----:R-:W-:Y:S01]  /*33c0*/  PRMT R14, R5, 0x7610, R14 ;  /* 0x00007610050e7816 */ /* 0x001fe2000000000e */
[----:B------:R-:W-:-:S05]  /*33d0*/  @P2 IMAD.MOV.U32 R5, RZ, RZ, R9 ;  /* 0x000000ffff052224 */ /* 0x000fca00078e0009 */
[----:B------:R0:W-:Y:S01]  /*33e0*/  @P2 STG.E.U16 desc[UR36][R4.64+0x70], R14 ;  /* 0x0000700e04002986 */ /* 0x0001e2000c101524 */
[----:B------:R-:W-:Y:S05]  /*33f0*/  @!P3 BRA `(.L_x_86) ;  /* 0x000000000004b947 */ /* 0x000fea0003800000 */
[----:B------:R0:W5:Y:S02]  /*3400*/  LDG.E.LTC128B.U16 R24, desc[UR36][R6.64+0x72] ;  /* 0x0000722406187981 */ /* 0x000164000c1e1520 */
.L_x_86:
[----:B------:R-:W-:Y:S05]  /*3410*/  BSYNC B1 ;  /* 0x0000000000017941 */ /* 0x000fea0003800000 */
.L_x_85:
        /* <DEDUP_REMOVED lines=9> */
.L_x_88:
[----:B------:R-:W-:Y:S05]  /*34b0*/  BSYNC B1 ;  /* 0x0000000000017941 */ /* 0x000fea0003800000 */
.L_x_87:
[----:B-----5:R-:W-:Y:S01]  /*34c0*/  IMAD.U32 R5, R24, 0x10000, RZ ;  /* 0x0001000018057824 */ /* 0x020fe200078e00ff */
[----:B------:R-:W-:Y:S01]  /*34d0*/  ISETP.GT.AND P0, PT, R3, 0x8, P0 ;  /* 0x000000080300780c */ /* 0x000fe20000704270 */
[----:B0-----:R-:W-:Y:S01]  /*34e0*/  @P1 IMAD.MOV.U32 R4, RZ, RZ, R12 ;  /* 0x000000ffff041224 */ /* 0x001fe200078e000c */
[----:B------:R-:W-:Y:S01]  /*34f0*/  BSSY B1, `(.L_x_89) ;  /* 0x0000009000017945 */ /* 0x000fe20003800000 */
[----:B------:R-:W-:-:S04]  /*3500*/  FMUL R5, R5, R56 ;  /* 0x0000003805057220 */ /* 0x000fc80000400000 */
[----:B------:R-:W-:-:S05]  /*3510*/  FFMA R5, R54, R23, R5 ;  /* 0x0000001736057223 */ /* 0x000fca0000000005 */
[----:B------:R-:W-:-:S04]  /*3520*/  F2FP.BF16.F32.PACK_AB R5, RZ, R5 ;  /* 0x00000005ff05723e */ /* 0x000fc800000010ff */
[----:B-1-3--:R-:W-:Y:S01]  /*3530*/  PRMT R6, R5, 0x7610, R6 ;  /* 0x0000761005067816 */ /* 0x00afe20000000006 */
[----:B------:R-:W-:-:S05]  /*3540*/  @P1 IMAD.MOV.U32 R5, RZ, RZ, R13 ;  /* 0x000000ffff051224 */ /* 0x000fca00078e000d */
[----:B------:R0:W-:Y:S01]  /*3550*/  @P1 STG.E.U16 desc[UR36][R4.64+0x70], R6 ;  /* 0x0000700604001986 */ /* 0x0001e2000c101524 */
[----:B------:R-:W-:Y:S05]  /*3560*/  @!P0 BRA `(.L_x_90) ;  /* 0x0000000000048947 */ /* 0x000fea0003800000 */
[----:B------:R1:W5:Y:S02]  /*3570*/  LDG.E.LTC128B.U16 R24, desc[UR36][R10.64+0x72] ;  /* 0x000072240a187981 */ /* 0x000364000c1e1520 */
.L_x_90:
[----:B------:R-:W-:Y:S05]  /*3580*/  BSYNC B1 ;  /* 0x0000000000017941 */ /* 0x000fea0003800000 */
.L_x_89:
[----:B------:R-:W-:Y:S05]  /*3590*/  @!P0 BRA `(.L_x_91) ;  /* 0x0000000800a88947 */ /* 0x000fea0003800000 */
[----:B-----5:R-:W-:-:S04]  /*35a0*/  IMAD.U32 R3, R24, 0x10000, RZ ;  /* 0x0001000018037824 */ /* 0x020fc800078e00ff */
[----:B0-----:R-:W-:-:S04]  /*35b0*/  FMUL R4, R3, R56 ;  /* 0x0000003803047220 */ /* 0x001fc80000400000 */
[----:B------:R-:W-:-:S05]  /*35c0*/  FFMA R4, R55, R23, R4 ;  /* 0x0000001737047223 */ /* 0x000fca0000000004 */
[----:B------:R-:W-:-:S05]  /*35d0*/  F2FP.BF16.F32.PACK_AB R4, RZ, R4 ;  /* 0x00000004ff04723e */ /* 0x000fca00000010ff */
[----:B------:R3:W-:Y:S01]  /*35e0*/  STG.E.U16 desc[UR36][R12.64+0x72], R4 ;  /* 0x000072040c007986 */ /* 0x0007e2000c101524 */
[----:B------:R-:W-:Y:S05]  /*35f0*/  BRA `(.L_x_91) ;  /* 0x0000000800907947 */ /* 0x000fea0003800000 */
.L_x_30:
[----:B------:R-:W-:Y:S01]  /*3600*/  ISETP.GT.AND P0, PT, R4, 0x1, PT ;  /* 0x000000010400780c */ /* 0x000fe20003f04270 */
[----:B------:R-:W-:Y:S01]  /*3610*/  ULDC.64 UR4, c[0x0][0x5c0] ;  /* 0x0001700000047ab9 */ /* 0x000fe20000000a00 */
[-C--:B------:R-:W-:Y:S01]  /*3620*/  FMUL R24, R24, R23.reuse ;  /* 0x0000001718187220 */ /* 0x080fe20000400000 */
[-C--:B------:R-:W-:Y:S01]  /*3630*/  FMUL R25, R25, R23.reuse ;  /* 0x0000001719197220 */ /* 0x080fe20000400000 */
[----:B------:R-:W-:Y:S01]  /*3640*/  ISETP.GT.AND P3, PT, R3, RZ, P0 ;  /* 0x000000ff0300720c */ /* 0x000fe20000764270 */
[-C--:B------:R-:W-:Y:S01]  /*3650*/  FMUL R26, R26, R23.reuse ;  /* 0x000000171a1a7220 */ /* 0x080fe20000400000 */
[----:B------:R-:W-:Y:S01]  /*3660*/  LEA R6, P4, R58, UR4, 0x1 ;  /* 0x000000043a067c11 */ /* 0x000fe2000f8808ff */
[-C--:B------:R-:W-:Y:S01]  /*3670*/  FMUL R27, R27, R23.reuse ;  /* 0x000000171b1b7220 */ /* 0x080fe20000400000 */
[----:B------:R-:W-:Y:S01]  /*3680*/  F2FP.BF16.F32.PACK_AB R24, RZ, R24 ;  /* 0x00000018ff18723e */ /* 0x000fe200000010ff */
[-C--:B------:R-:W-:Y:S01]  /*3690*/  FMUL R28, R28, R23.reuse ;  /* 0x000000171c1c7220 */ /* 0x080fe20000400000 */
[----:B------:R-:W-:Y:S01]  /*36a0*/  LEA.HI.X R7, R58, UR5, R75, 0x1, P4 ;  /* 0x000000053a077c11 */ /* 0x000fe2000a0f0c4b */
[----:B------:R-:W-:Y:S01]  /*36b0*/  FMUL R29, R29, R23 ;  /* 0x000000171d1d7220 */ /* 0x000fe20000400000 */
[----:B------:R-:W-:Y:S01]  /*36c0*/  F2FP.BF16.F32.PACK_AB R25, RZ, R25 ;  /* 0x00000019ff19723e */ /* 0x000fe200000010ff */
[-C--:B------:R-:W-:Y:S01]  /*36d0*/  FMUL R30, R30, R23.reuse ;  /* 0x000000171e1e7220 */ /* 0x080fe20000400000 */
[----:B------:R-:W-:Y:S01]  /*36e0*/  SHF.L.U64.HI R67, R66, 0x4, R67 ;  /* 0x0000000442437819 */ /* 0x000fe20000010243 */
[----:B------:R-:W-:Y:S01]  /*36f0*/  @P1 STG.E.U16 desc[UR36][R6.64], R24 ;  /* 0x0000001806001986 */ /* 0x000fe2000c101524 */
[----:B------:R-:W-:Y:S01]  /*3700*/  ISETP.GT.AND P1, PT, R4, 0x8, PT ;  /* 0x000000080400780c */ /* 0x000fe20003f24270 */
[-C--:B------:R-:W-:Y:S01]  /*3710*/  FMUL R31, R31, R23.reuse ;  /* 0x000000171f1f7220 */ /* 0x080fe20000400000 */
[C---:B------:R-:W-:Y:S01]  /*3720*/  ISETP.GT.AND P4, PT, R3.reuse, 0x8, P0 ;  /* 0x000000080300780c */ /* 0x040fe20000784270 */
[----:B------:R-:W-:Y:S01]  /*3730*/  @P3 STG.E.U16 desc[UR36][R6.64+0x2], R25 ;  /* 0x0000021906003986 */ /* 0x000fe2000c101524 */
[----:B------:R-:W-:Y:S01]  /*3740*/  LEA R8, P3, R66, R6, 0x4 ;  /* 0x0000000642087211 */ /* 0x000fe200078620ff */
[-C--:B------:R-:W-:Y:S01]  /*3750*/  FMUL R32, R32, R23.reuse ;  /* 0x0000001720207220 */ /* 0x080fe20000400000 */
[----:B------:R-:W-:Y:S01]  /*3760*/  ISETP.GT.AND P2, PT, R3, 0x8, P2 ;  /* 0x000000080300780c */ /* 0x000fe20001744270 */
[-C--:B------:R-:W-:Y:S01]  /*3770*/  FMUL R33, R33, R23.reuse ;  /* 0x0000001721217220 */ /* 0x080fe20000400000 */
[----:B------:R-:W-:Y:S01]  /*3780*/  ISETP.GT.AND P0, PT, R4, 0x9, PT ;  /* 0x000000090400780c */ /* 0x000fe20003f04270 */
[----:B------:R-:W-:Y:S01]  /*3790*/  IMAD.X R9, R67, 0x1, R7, P3 ;  /* 0x0000000143097824 */ /* 0x000fe200018e0607 */
[C---:B------:R-:W-:Y:S01]  /*37a0*/  ISETP.GT.AND P5, PT, R3.reuse, RZ, P1 ;  /* 0x000000ff0300720c */ /* 0x040fe20000fa4270 */
[-C--:B------:R-:W-:Y:S01]  /*37b0*/  FMUL R34, R34, R23.reuse ;  /* 0x0000001722227220 */ /* 0x080fe20000400000 */
[----:B------:R-:W-:Y:S01]  /*37c0*/  ISETP.GT.AND P3, PT, R3, RZ, P0 ;  /* 0x000000ff0300720c */ /* 0x000fe20000764270 */
[-C--:B------:R-:W-:Y:S01]  /*37d0*/  FMUL R35, R35, R23.reuse ;  /* 0x0000001723237220 */ /* 0x080fe20000400000 */
[----:B------:R-:W-:Y:S01]  /*37e0*/  F2FP.BF16.F32.PACK_AB R26, RZ, R26 ;  /* 0x0000001aff1a723e */ /* 0x000fe200000010ff */
[----:B------:R-:W-:Y:S01]  /*37f0*/  FMUL R36, R36, R23 ;  /* 0x0000001724247220 */ /* 0x000fe20000400000 */
[----:B------:R-:W-:Y:S01]  /*3800*/  F2FP.BF16.F32.PACK_AB R27, RZ, R27 ;  /* 0x0000001bff1b723e */ /* 0x000fe200000010ff */
[----:B------:R-:W-:Y:S01]  /*3810*/  FMUL R37, R37, R23 ;  /* 0x0000001725257220 */ /* 0x000fe20000400000 */
[----:B------:R-:W-:Y:S01]  /*3820*/  F2FP.BF16.F32.PACK_AB R28, RZ, R28 ;  /* 0x0000001cff1c723e */ /* 0x000fe200000010ff */
[----:B------:R-:W-:Y:S01]  /*3830*/  @P2 STG.E.U16 desc[UR36][R8.64], R26 ;  /* 0x0000001a08002986 */ /* 0x000fe2000c101524 */
[----:B------:R-:W-:Y:S01]  /*3840*/  F2FP.BF16.F32.PACK_AB R29, RZ, R29 ;  /* 0x0000001dff1d723e */ /* 0x000fe200000010ff */
[-C--:B------:R-:W-:Y:S01]  /*3850*/  FMUL R38, R38, R23.reuse ;  /* 0x0000001726267220 */ /* 0x080fe20000400000 */
[----:B------:R-:W-:Y:S01]  /*3860*/  ISETP.GT.AND P2, PT, R3, 0x8, P1 ;  /* 0x000000080300780c */ /* 0x000fe20000f44270 */
[----:B------:R-:W-:Y:S01]  /*3870*/  @P4 STG.E.U16 desc[UR36][R8.64+0x2], R27 ;  /* 0x0000021b08004986 */ /* 0x000fe2000c101524 */
[----:B------:R-:W-:Y:S01]  /*3880*/  ISETP.GT.AND P1, PT, R4, 0x10, PT ;  /* 0x000000100400780c */ /* 0x000fe20003f24270 */
[-C--:B------:R-:W-:Y:S01]  /*3890*/  FMUL R39, R39, R23.reuse ;  /* 0x0000001727277220 */ /* 0x080fe20000400000 */
[----:B------:R-:W-:Y:S01]  /*38a0*/  F2FP.BF16.F32.PACK_AB R30, RZ, R30 ;  /* 0x0000001eff1e723e */ /* 0x000fe200000010ff */
[----:B------:R-:W-:Y:S01]  /*38b0*/  @P5 STG.E.U16 desc[UR36][R6.64+0x10], R28 ;  /* 0x0000101c06005986 */ /* 0x000fe2000c101524 */
[C---:B------:R-:W-:Y:S01]  /*38c0*/  ISETP.GT.AND P4, PT, R3.reuse, RZ, P1 ;  /* 0x000000ff0300720c */ /* 0x040fe20000f84270 */
[----:B------:R-:W-:Y:S01]  /*38d0*/  FMUL R40, R40, R23 ;  /* 0x0000001728287220 */ /* 0x000fe20000400000 */
[----:B------:R-:W-:Y:S01]  /*38e0*/  F2FP.BF16.F32.PACK_AB R31, RZ, R31 ;  /* 0x0000001fff1f723e */ /* 0x000fe200000010ff */
[----:B------:R-:W-:Y:S01]  /*38f0*/  @P3 STG.E.U16 desc[UR36][R6.64+0x12], R29 ;  /* 0x0000121d06003986 */ /* 0x000fe2000c101524 */
[----:B------:R-:W-:Y:S01]  /*3900*/  ISETP.GT.AND P3, PT, R3, 0x8, P0 ;  /* 0x000000080300780c */ /* 0x000fe20000764270 */
[-C--:B------:R-:W-:Y:S01]  /*3910*/  FMUL R41, R41, R23.reuse ;  /* 0x0000001729297220 */ /* 0x080fe20000400000 */
[----:B------:R-:W-:Y:S01]  /*3920*/  ISETP.GT.AND P0, PT, R4, 0x11, PT ;  /* 0x000000110400780c */ /* 0x000fe20003f04270 */
[----:B------:R-:W-:Y:S01]  /*3930*/  @P2 STG.E.U16 desc[UR36][R8.64+0x10], R30 ;  /* 0x0000101e08002986 */ /* 0x000fe2000c101524 */
[----:B------:R-:W-:Y:S01]  /*3940*/  F2FP.BF16.F32.PACK_AB R32, RZ, R32 ;  /* 0x00000020ff20723e */ /* 0x000fe200000010ff */
[-C--:B------:R-:W-:Y:S01]  /*3950*/  FMUL R42, R42, R23.reuse ;  /* 0x000000172a2a7220 */ /* 0x080fe20000400000 */
[----:B------:R-:W-:Y:S01]  /*3960*/  ISETP.GT.AND P5, PT, R3, RZ, P0 ;  /* 0x000000ff0300720c */ /* 0x000fe200007a4270 */
[-C--:B------:R-:W-:Y:S01]  /*3970*/  FMUL R43, R43, R23.reuse ;  /* 0x000000172b2b7220 */ /* 0x080fe20000400000 */
[----:B------:R-:W-:Y:S01]  /*3980*/  ISETP.GT.AND P2, PT, R3, 0x8, P1 ;  /* 0x000000080300780c */ /* 0x000fe20000f44270 */
[-C--:B------:R-:W-:Y:S01]  /*3990*/  FMUL R44, R44, R23.reuse ;  /* 0x000000172c2c7220 */ /* 0x080fe20000400000 */
[----:B------:R-:W-:Y:S01]  /*39a0*/  ISETP.GT.AND P1, PT, R4, 0x18, PT ;  /* 0x000000180400780c */ /* 0x000fe20003f24270 */
[----:B------:R-:W-:Y:S01]  /*39b0*/  FMUL R45, R45, R23 ;  /* 0x000000172d2d7220 */ /* 0x000fe20000400000 */
[----:B------:R-:W-:Y:S01]  /*39c0*/  F2FP.BF16.F32.PACK_AB R33, RZ, R33 ;  /* 0x00000021ff21723e */ /* 0x000fe200000010ff */
[----:B------:R-:W-:Y:S01]  /*39d0*/  @P3 STG.E.U16 desc[UR36][R8.64+0x12], R31 ;  /* 0x0000121f08003986 */ /* 0x000fe2000c101524 */
[C---:B------:R-:W-:Y:S01]  /*39e0*/  ISETP.GT.AND P3, PT, R3.reuse, 0x8, P0 ;  /* 0x000000080300780c */ /* 0x040fe20000764270 */
[-C--:B------:R-:W-:Y:S01]  /*39f0*/  FMUL R46, R46, R23.reuse ;  /* 0x000000172e2e7220 */ /* 0x080fe20000400000 */
[----:B------:R-:W-:Y:S01]  /*3a00*/  ISETP.GT.AND P0, PT, R4, 0x19, PT ;  /* 0x000000190400780c */ /* 0x000fe20003f04270 */
[----:B------:R-:W-:Y:S01]  /*3a10*/  @P4 STG.E.U16 desc[UR36][R6.64+0x20], R32 ;  /* 0x0000202006004986 */ /* 0x000fe2000c101524 */
[----:B------:R-:W-:Y:S01]  /*3a20*/  ISETP.GT.AND P4, PT, R3, RZ, P1 ;  /* 0x000000ff0300720c */ /* 0x000fe20000f84270 */
[-C--:B------:R-:W-:Y:S01]  /*3a30*/  FMUL R47, R47, R23.reuse ;  /* 0x000000172f2f7220 */ /* 0x080fe20000400000 */
[----:B------:R-:W-:Y:S01]  /*3a40*/  F2FP.BF16.F32.PACK_AB R34, RZ, R34 ;  /* 0x00000022ff22723e */ /* 0x000fe200000010ff */
[----:B------:R-:W-:Y:S01]  /*3a50*/  @P5 STG.E.U16 desc[UR36][R6.64+0x22], R33 ;  /* 0x0000222106005986 */ /* 0x000fe2000c101524 */
[----:B------:R-:W-:Y:S01]  /*3a60*/  ISETP.GT.AND P5, PT, R3, RZ, P0 ;  /* 0x000000ff0300720c */ /* 0x000fe200007a4270 */
[----:B------:R-:W-:Y:S01]  /*3a70*/  FMUL R48, R48, R23 ;  /* 0x0000001730307220 */ /* 0x000fe20000400000 */
[----:B------:R-:W-:Y:S01]  /*3a80*/  F2FP.BF16.F32.PACK_AB R35, RZ, R35 ;  /* 0x00000023ff23723e */ /* 0x000fe200000010ff */
[----:B------:R-:W-:Y:S01]  /*3a90*/  @P2 STG.E.U16 desc[UR36][R8.64+0x20], R34 ;  /* 0x0000202208002986 */ /* 0x000fe2000c101524 */
[----:B------:R-:W-:Y:S01]  /*3aa0*/  F2FP.BF16.F32.PACK_AB R36, RZ, R36 ;  /* 0x00000024ff24723e */ /* 0x000fe200000010ff */
[-C--:B------:R-:W-:Y:S01]  /*3ab0*/  FMUL R49, R49, R23.reuse ;  /* 0x0000001731317220 */ /* 0x080fe20000400000 */
[C---:B------:R-:W-:Y:S01]  /*3ac0*/  ISETP.GT.AND P2, PT, R3.reuse, 0x8, P1 ;  /* 0x000000080300780c */ /* 0x040fe20000f44270 */
[----:B------:R-:W-:Y:S01]  /*3ad0*/  @P3 STG.E.U16 desc[UR36][R8.64+0x22], R35 ;  /* 0x0000222308003986 */ /* 0x000fe2000c101524 */
[----:B------:R-:W-:Y:S01]  /*3ae0*/  ISETP.GT.AND P1, PT, R4, 0x20, PT ;  /* 0x000000200400780c */ /* 0x000fe20003f24270 */
[----:B------:R-:W-:Y:S01]  /*3af0*/  FMUL R50, R50, R23 ;  /* 0x0000001732327220 */ /* 0x000fe20000400000 */
[----:B------:R-:W-:Y:S01]  /*3b00*/  F2FP.BF16.F32.PACK_AB R37, RZ, R37 ;  /* 0x00000025ff25723e */ /* 0x000fe200000010ff */
[----:B------:R-:W-:Y:S01]  /*3b10*/  @P4 STG.E.U16 desc[UR36][R6.64+0x30], R36 ;  /* 0x0000302406004986 */ /* 0x000fe2000c101524 */
[----:B------:R-:W-:Y:S01]  /*3b20*/  ISETP.GT.AND P3, PT, R3, 0x8, P0 ;  /* 0x000000080300780c */ /* 0x000fe20000764270 */
[-C--:B------:R-:W-:Y:S01]  /*3b30*/  FMUL R51, R51, R23.reuse ;  /* 0x0000001733337220 */ /* 0x080fe20000400000 */
[----:B------:R-:W-:Y:S01]  /*3b40*/  ISETP.GT.AND P0, PT, R4, 0x21, PT ;  /* 0x000000210400780c */ /* 0x000fe20003f04270 */
[----:B------:R-:W-:Y:S01]  /*3b50*/  @P5 STG.E.U16 desc[UR36][R6.64+0x32], R37 ;  /* 0x0000322506005986 */ /* 0x000fe2000c101524 */
        /* <DEDUP_REMOVED lines=10> */
[----:B------:R-:W-:-:S02]  /*3c00*/  F2FP.BF16.F32.PACK_AB R41, RZ, R41 ;  /* 0x00000029ff29723e */ /* 0x000fc400000010ff */
[C---:B------:R-:W-:Y:S01]  /*3c10*/  ISETP.GT.AND P1, PT, R3.reuse, 0x8, P1 ;  /* 0x000000080300780c */ /* 0x040fe20000f24270 */
[----:B------:R-:W-:Y:S01]  /*3c20*/  @P3 STG.E.U16 desc[UR36][R8.64+0x32], R39 ;  /* 0x0000322708003986 */ /* 0x000fe2000c101524 */
[C---:B------:R-:W-:Y:S02]  /*3c30*/  ISETP.GT.AND P2, PT, R3.reuse, 0x8, P0 ;  /* 0x000000080300780c */ /* 0x040fe40000744270 */
[C---:B------:R-:W-:Y:S01]  /*3c40*/  ISETP.GT.AND P0, PT, R4.reuse, 0x29, PT ;  /* 0x000000290400780c */ /* 0x040fe20003f04270 */
[----:B------:R-:W-:Y:S01]  /*3c50*/  @P4 STG.E.U16 desc[UR36][R6.64+0x40], R40 ;  /* 0x0000402806004986 */ /* 0x000fe2000c101524 */
[----:B------:R-:W-:Y:S02]  /*3c60*/  ISETP.GT.AND P4, PT, R4, 0x28, PT ;  /* 0x000000280400780c */ /* 0x000fe40003f84270 */
[----:B------:R-:W-:Y:S01]  /*3c70*/  F2FP.BF16.F32.PACK_AB R42, RZ, R42 ;  /* 0x0000002aff2a723e */ /* 0x000fe200000010ff */
[----:B------:R-:W-:Y:S01]  /*3c80*/  @P5 STG.E.U16 desc[UR36][R6.64+0x42], R41 ;  /* 0x0000422906005986 */ /* 0x000fe2000c101524 */
[----:B------:R-:W-:-:S02]  /*3c90*/  ISETP.GT.AND P5, PT, R3, RZ, P4 ;  /* 0x000000ff0300720c */ /* 0x000fc400027a4270 */
[C---:B------:R-:W-:Y:S01]  /*3ca0*/  ISETP.GT.AND P3, PT, R3.reuse, RZ, P0 ;  /* 0x000000ff0300720c */ /* 0x040fe20000764270 */
[----:B------:R-:W-:Y:S01]  /*3cb0*/  @P1 STG.E.U16 desc[UR36][R8.64+0x40], R42 ;  /* 0x0000402a08001986 */ /* 0x000fe2000c101524 */
[----:B------:R-:W-:Y:S02]  /*3cc0*/  F2FP.BF16.F32.PACK_AB R43, RZ, R43 ;  /* 0x0000002bff2b723e */ /* 0x000fe400000010ff */
[----:B------:R-:W-:Y:S02]  /*3cd0*/  F2FP.BF16.F32.PACK_AB R44, RZ, R44 ;  /* 0x0000002cff2c723e */ /* 0x000fe400000010ff */
[C---:B------:R-:W-:Y:S01]  /*3ce0*/  ISETP.GT.AND P4, PT, R3.reuse, 0x8, P4 ;  /* 0x000000080300780c */ /* 0x040fe20002784270 */
[----:B------:R-:W-:Y:S01]  /*3cf0*/  @P2 STG.E.U16 desc[UR36][R8.64+0x42], R43 ;  /* 0x0000422b08002986 */ /* 0x000fe2000c101524 */
[----:B------:R-:W-:Y:S02]  /*3d00*/  F2FP.BF16.F32.PACK_AB R45, RZ, R45 ;  /* 0x0000002dff2d723e */ /* 0x000fe400000010ff */
[----:B------:R-:W-:Y:S01]  /*3d10*/  ISETP.GT.AND P2, PT, R4, 0x31, PT ;  /* 0x000000310400780c */ /* 0x000fe20003f44270 */
[----:B------:R-:W-:Y:S01]  /*3d20*/  @P5 STG.E.U16 desc[UR36][R6.64+0x50], R44 ;  /* 0x0000502c06005986 */ /* 0x000fe2000c101524 */
[----:B------:R-:W-:-:S02]  /*3d30*/  ISETP.GT.AND P5, PT, R3, 0x8, P0 ;  /* 0x000000080300780c */ /* 0x000fc400007a4270 */
[C---:B------:R-:W-:Y:S01]  /*3d40*/  ISETP.GT.AND P1, PT, R4.reuse, 0x38, PT ;  /* 0x000000380400780c */ /* 0x040fe20003f24270 */
[----:B------:R-:W-:Y:S01]  /*3d50*/  @P3 STG.E.U16 desc[UR36][R6.64+0x52], R45 ;  /* 0x0000522d06003986 */ /* 0x000fe2000c101524 */
[C---:B------:R-:W-:Y:S02]  /*3d60*/  ISETP.GT.AND P3, PT, R4.reuse, 0x30, PT ;  /* 0x000000300400780c */ /* 0x040fe40003f64270 */
[----:B------:R-:W-:Y:S01]  /*3d70*/  ISETP.GT.AND P0, PT, R4, 0x39, PT ;  /* 0x000000390400780c */ /* 0x000fe20003f04270 */
[----:B------:R-:W-:Y:S01]  /*3d80*/  @P4 IMAD.MOV.U32 R4, RZ, RZ, R8 ;  /* 0x000000ffff044224 */ /* 0x000fe200078e0008 */
[----:B------:R-:W-:Y:S01]  /*3d90*/  F2FP.BF16.F32.PACK_AB R46, RZ, R46 ;  /* 0x0000002eff2e723e */ /* 0x000fe200000010ff */
[----:B------:R-:W-:Y:S01]  /*3da0*/  @P4 IMAD.MOV.U32 R5, RZ, RZ, R9 ;  /* 0x000000ffff054224 */ /* 0x000fe200078e0009 */
[----:B------:R-:W-:Y:S02]  /*3db0*/  F2FP.BF16.F32.PACK_AB R47, RZ, R47 ;  /* 0x0000002fff2f723e */ /* 0x000fe400000010ff */
[----:B------:R-:W-:-:S02]  /*3dc0*/  F2FP.BF16.F32.PACK_AB R48, RZ, R48 ;  /* 0x00000030ff30723e */ /* 0x000fc400000010ff */
[----:B------:R0:W-:Y:S01]  /*3dd0*/  @P4 STG.E.U16 desc[UR36][R4.64+0x50], R46 ;  /* 0x0000502e04004986 */ /* 0x0001e2000c101524 */
[C---:B------:R-:W-:Y:S02]  /*3de0*/  ISETP.GT.AND P4, PT, R3.reuse, RZ, P2 ;  /* 0x000000ff0300720c */ /* 0x040fe40001784270 */
[----:B------:R-:W-:Y:S02]  /*3df0*/  F2FP.BF16.F32.PACK_AB R49, RZ, R49 ;  /* 0x00000031ff31723e */ /* 0x000fe400000010ff */
[----:B------:R-:W-:Y:S02]  /*3e00*/  ISETP.GT.AND P2, PT, R3, 0x8, P2 ;  /* 0x000000080300780c */ /* 0x000fe40001744270 */
[----:B------:R-:W-:Y:S02]  /*3e10*/  F2FP.BF16.F32.PACK_AB R50, RZ, R50 ;  /* 0x00000032ff32723e */ /* 0x000fe400000010ff */
[----:B------:R-:W-:Y:S02]  /*3e20*/  F2FP.BF16.F32.PACK_AB R51, RZ, R51 ;  /* 0x00000033ff33723e */ /* 0x000fe400000010ff */
[----:B------:R-:W-:Y:S01]  /*3e30*/  F2FP.BF16.F32.PACK_AB R52, RZ, R52 ;  /* 0x00000034ff34723e */ /* 0x000fe200000010ff */
[----:B0-----:R-:W-:Y:S01]  /*3e40*/  @P5 IMAD.MOV.U32 R4, RZ, RZ, R8 ;  /* 0x000000ffff045224 */ /* 0x001fe200078e0008 */
[----:B------:R-:W-:Y:S01]  /*3e50*/  F2FP.BF16.F32.PACK_AB R53, RZ, R53 ;  /* 0x00000035ff35723e */ /* 0x000fe200000010ff */
[----:B------:R-:W-:Y:S01]  /*3e60*/  @P5 IMAD.MOV.U32 R5, RZ, RZ, R9 ;  /* 0x000000ffff055224 */ /* 0x000fe200078e0009 */
[----:B------:R-:W-:-:S02]  /*3e70*/  F2FP.BF16.F32.PACK_AB R54, RZ, R54 ;  /* 0x00000036ff36723e */ /* 0x000fc400000010ff */
[----:B------:R-:W-:Y:S02]  /*3e80*/  F2FP.BF16.F32.PACK_AB R55, RZ, R55 ;  /* 0x00000037ff37723e */ /* 0x000fe400000010ff */
[----:B------:R0:W-:Y:S01]  /*3e90*/  @P5 STG.E.U16 desc[UR36][R4.64+0x52], R47 ;  /* 0x0000522f04005986 */ /* 0x0001e2000c101524 */
[C---:B------:R-:W-:Y:S02]  /*3ea0*/  ISETP.GT.AND P5, PT, R3.reuse, RZ, P3 ;  /* 0x000000ff0300720c */ /* 0x040fe40001fa4270 */
[----:B------:R-:W-:-:S11]  /*3eb0*/  ISETP.GT.AND P3, PT, R3, 0x8, P3 ;  /* 0x000000080300780c */ /* 0x000fd60001f64270 */
[----:B0-----:R-:W-:Y:S02]  /*3ec0*/  @P5 IMAD.MOV.U32 R4, RZ, RZ, R6 ;  /* 0x000000ffff045224 */ /* 0x001fe400078e0006 */
[----:B------:R-:W-:-:S05]  /*3ed0*/  @P5 IMAD.MOV.U32 R5, RZ, RZ, R7 ;  /* 0x000000ffff055224 */ /* 0x000fca00078e0007 */
[----:B------:R0:W-:Y:S01]  /*3ee0*/  @P5 STG.E.U16 desc[UR36][R4.64+0x60], R48 ;  /* 0x0000603004005986 */ /* 0x0001e2000c101524 */
[C---:B------:R-:W-:Y:S02]  /*3ef0*/  ISETP.GT.AND P5, PT, R3.reuse, RZ, P0 ;  /* 0x000000ff0300720c */ /* 0x040fe400007a4270 */
[----:B------:R-:W-:Y:S01]  /*3f00*/  ISETP.GT.AND P0, PT, R3, 0x8, P0 ;  /* 0x000000080300780c */ /* 0x000fe20000704270 */
[----:B0-----:R-:W-:Y:S02]  /*3f10*/  @P4 IMAD.MOV.U32 R4, RZ, RZ, R6 ;  /* 0x000000ffff044224 */ /* 0x001fe400078e0006 */
[----:B------:R-:W-:-:S05]  /*3f20*/  @P4 IMAD.MOV.U32 R5, RZ, RZ, R7 ;  /* 0x000000ffff054224 */ /* 0x000fca00078e0007 */
[----:B------:R0:W-:Y:S01]  /*3f30*/  @P4 STG.E.U16 desc[UR36][R4.64+0x62], R49 ;  /* 0x0000623104004986 */ /* 0x0001e2000c101524 */
[C---:B------:R-:W-:Y:S02]  /*3f40*/  ISETP.GT.AND P4, PT, R3.reuse, RZ, P1 ;  /* 0x000000ff0300720c */ /* 0x040fe40000f84270 */
[----:B------:R-:W-:Y:S01]  /*3f50*/  ISETP.GT.AND P1, PT, R3, 0x8, P1 ;  /* 0x000000080300780c */ /* 0x000fe20000f24270 */
[----:B0-----:R-:W-:Y:S02]  /*3f60*/  @P3 IMAD.MOV.U32 R4, RZ, RZ, R8 ;  /* 0x000000ffff043224 */ /* 0x001fe400078e0008 */
[----:B------:R-:W-:-:S05]  /*3f70*/  @P3 IMAD.MOV.U32 R5, RZ, RZ, R9 ;  /* 0x000000ffff053224 */ /* 0x000fca00078e0009 */
[----:B------:R0:W-:Y:S02]  /*3f80*/  @P3 STG.E.U16 desc[UR36][R4.64+0x60], R50 ;  /* 0x0000603204003986 */ /* 0x0001e4000c101524 */
[----:B0-----:R-:W-:Y:S02]  /*3f90*/  @P2 IMAD.MOV.U32 R4, RZ, RZ, R8 ;  /* 0x000000ffff042224 */ /* 0x001fe400078e0008 */
[----:B------:R-:W-:-:S05]  /*3fa0*/  @P2 IMAD.MOV.U32 R5, RZ, RZ, R9 ;  /* 0x000000ffff052224 */ /* 0x000fca00078e0009 */
[----:B------:R0:W-:Y:S02]  /*3fb0*/  @P2 STG.E.U16 desc[UR36][R4.64+0x62], R51 ;  /* 0x0000623304002986 */ /* 0x0001e4000c101524 */
[----:B0-----:R-:W-:Y:S02]  /*3fc0*/  @P4 IMAD.MOV.U32 R4, RZ, RZ, R6 ;  /* 0x000000ffff044224 */ /* 0x001fe400078e0006 */
[----:B------:R-:W-:-:S05]  /*3fd0*/  @P4 IMAD.MOV.U32 R5, RZ, RZ, R7 ;  /* 0x000000ffff054224 */ /* 0x000fca00078e0007 */
[----:B------:R0:W-:Y:S04]  /*3fe0*/  @P4 STG.E.U16 desc[UR36][R4.64+0x70], R52 ;  /* 0x0000703404004986 */ /* 0x0001e8000c101524 */
[----:B------:R1:W-:Y:S01]  /*3ff0*/  @P5 STG.E.U16 desc[UR36][R6.64+0x72], R53 ;  /* 0x0000723506005986 */ /* 0x0003e2000c101524 */
[----:B0-----:R-:W-:Y:S02]  /*4000*/  @P1 IMAD.MOV.U32 R4, RZ, RZ, R8 ;  /* 0x000000ffff041224 */ /* 0x001fe400078e0008 */
[----:B------:R-:W-:-:S05]  /*4010*/  @P1 IMAD.MOV.U32 R5, RZ, RZ, R9 ;  /* 0x000000ffff051224 */ /* 0x000fca00078e0009 */
[----:B------:R1:W-:Y:S04]  /*4020*/  @P1 STG.E.U16 desc[UR36][R4.64+0x70], R54 ;  /* 0x0000703604001986 */ /* 0x0003e8000c101524 */
[----:B------:R1:W-:Y:S02]  /*4030*/  @P0 STG.E.U16 desc[UR36][R8.64+0x72], R55 ;  /* 0x0000723708000986 */ /* 0x0003e4000c101524 */
.L_x_91:
[----:B------:R-:W-:Y:S05]  /*4040*/  BSYNC B0 ;  /* 0x0000000000007941 */ /* 0x000fea0003800000 */
.L_x_29:
[----:B------:R-:W-:Y:S01]  /*4050*/  ULDC UR4, c[0x0][0xc] ;  /* 0x0000030000047ab9 */ /* 0x000fe20000000800 */
[----:B------:R-:W-:Y:S01]  /*4060*/  ULDC UR5, c[0x0][0x10] ;  /* 0x0000040000057ab9 */ /* 0x000fe20000000800 */
[----:B------:R-:W0:Y:S01]  /*4070*/  LDC R3, c[0x0][0x14] ;  /* 0x00000500ff037b82 */ /* 0x000e220000000800 */
[----:B------:R-:W-:Y:S01]  /*4080*/  UIMAD.WIDE.U32 UR4, UR4, UR5, URZ ;  /* 0x00000005040472a5 */ /* 0x000fe2000f8e003f */
[----:B------:R-:W-:Y:S02]  /*4090*/  IMAD.MOV.U32 R59, RZ, RZ, -0x1 ;  /* 0xffffffffff3b7424 */ /* 0x000fe400078e00ff */
[----:B------:R-:W-:-:S03]  /*40a0*/  IMAD.MOV.U32 R57, RZ, RZ, -0x1 ;  /* 0xffffffffff397424 */ /* 0x000fc600078e00ff */
[----:B0-----:R-:W-:-:S04]  /*40b0*/  IMAD.WIDE.U32 R16, R3, UR4, R16 ;  /* 0x0000000403107c25 */ /* 0x001fc8000f8e0010 */
[----:B------:R-:W-:Y:S01]  /*40c0*/  IMAD R3, R3, UR5, RZ ;  /* 0x0000000503037c24 */ /* 0x000fe2000f8e02ff */
[----:B------:R-:W-:Y:S02]  /*40d0*/  ULDC.64 UR4, c[0x0][0x650] ;  /* 0x0001940000047ab9 */ /* 0x000fe40000000a00 */
[----:B------:R-:W-:Y:S01]  /*40e0*/  ISETP.GE.U32.AND P0, PT, R16, UR4, PT ;  /* 0x0000000410007c0c */ /* 0x000fe2000bf06070 */
[--C-:B------:R-:W-:Y:S01]  /*40f0*/  IMAD.IADD R17, R17, 0x1, R3.reuse ;  /* 0x0000000111117824 */ /* 0x100fe200078e0203 */
[----:B------:R-:W-:-:S04]  /*4100*/  PRMT R3, RZ, 0x7610, R3 ;  /* 0x00007610ff037816 */ /* 0x000fc80000000003 */
[----:B------:R-:W-:-:S13]  /*4110*/  ISETP.GE.U32.AND.EX P0, PT, R17, UR5, PT, P0 ;  /* 0x0000000511007c0c */ /* 0x000fda000bf06100 */
[----:B------:R-:W-:Y:S05]  /*4120*/  @P0 BRA `(.L_x_92) ;  /* 0x0000000400640947 */ /* 0x000fea0003800000 */
[----:B---3--:R-:W0:Y:S01]  /*4130*/  S2R R12, SR_CTAID.X ;  /* 0x00000000000c7919 */ /* 0x008e220000002500 */
[----:B-12-4-:R-:W1:Y:S01]  /*4140*/  LDC.64 R10, c[0x0][0x628] ;  /* 0x00018a00ff0a7b82 */ /* 0x016e620000000a00 */
[----:B------:R-:W-:Y:S01]  /*4150*/  ULDC UR4, c[0x0][0x150] ;  /* 0x0000540000047ab9 */ /* 0x000fe20000000800 */
[----:B------:R-:W-:Y:S01]  /*4160*/  IMAD.MOV.U32 R8, RZ, RZ, R16 ;  /* 0x000000ffff087224 */ /* 0x000fe200078e0010 */
[----:B-----5:R-:W2:Y:S01]  /*4170*/  S2R R24, SR_CTAID.Y ;  /* 0x0000000000187919 */ /* 0x020ea20000002600 */
[----:B------:R-:W-:-:S04]  /*4180*/  IMAD.MOV.U32 R9, RZ, RZ, R17 ;  /* 0x000000ffff097224 */ /* 0x000fc800078e0011 */
[----:B------:R-:W3:Y:S08]  /*4190*/  LDC R21, c[0x0][0x144] ;  /* 0x00005100ff157b82 */ /* 0x000ef00000000800 */
[----:B------:R-:W4:Y:S08]  /*41a0*/  LDC R0, c[0x0][0x630] ;  /* 0x00018c00ff007b82 */ /* 0x000f300000000800 */
[----:B------:R-:W2:Y:S01]  /*41b0*/  LDC.64 R14, c[0x0][0x620] ;  /* 0x00018800ff0e7b82 */ /* 0x000ea20000000a00 */
[----:B-1----:R-:W-:-:S04]  /*41c0*/  ISETP.NE.U32.AND P0, PT, R10, RZ, PT ;  /* 0x000000ff0a00720c */ /* 0x002fc80003f05070 */
[----:B------:R-:W-:Y:S02]  /*41d0*/  ISETP.NE.AND.EX P0, PT, R11, RZ, PT, P0 ;  /* 0x000000ff0b00720c */ /* 0x000fe40003f05300 */
[----:B0-----:R-:W-:-:S05]  /*41e0*/  I2FP.F32.U32 R3, R12 ;  /* 0x0000000c00037245 */ /* 0x001fca0000201000 */
[----:B------:R-:W-:-:S04]  /*41f0*/  FMUL R3, R3, UR4 ;  /* 0x0000000403037c20 */ /* 0x000fc80008400000 */
[----:B------:R0:W1:Y:S02]  /*4200*/  F2I.U32.TRUNC.NTZ R20, R3 ;  /* 0x0000000300147305 */ /* 0x000064000020f000 */
[----:B---34-:R-:W-:Y:S05]  /*4210*/  @!P0 BRA `(.L_x_93) ;  /* 0x0000000000288947 */ /* 0x018fea0003800000 */
[----:B0-----:R-:W0:Y:S02]  /*4220*/  LDC R3, c[0x0][0x634] ;  /* 0x00018d00ff037b82 */ /* 0x001e240000000800 */
        /* <DEDUP_REMOVED lines=9> */
.L_x_93:
[----:B------:R-:W3:Y:S01]  /*42c0*/  LDC.64 R28, c[0x0][0x640] ;  /* 0x00019000ff1c7b82 */ /* 0x000ee20000000a00 */
[-CC-:B------:R-:W-:Y:S01]  /*42d0*/  SHF.R.U64 R57, R8, R0.reuse, R9.reuse ;  /* 0x0000000008397219 */ /* 0x180fe20000001209 */
[----:B-1----:R-:W-:Y:S01]  /*42e0*/  IMAD.MOV R20, RZ, RZ, -R20 ;  /* 0x000000ffff147224 */ /* 0x002fe200078e0a14 */
[----:B------:R-:W-:Y:S01]  /*42f0*/  SHF.R.U32.HI R0, RZ, R0, R9 ;  /* 0x00000000ff007219 */ /* 0x000fe20000011609 */
[----:B------:R-:W-:Y:S01]  /*4300*/  ULDC UR4, c[0x0][0x154] ;  /* 0x0000550000047ab9 */ /* 0x000fe20000000800 */
[----:B0-----:R-:W-:Y:S01]  /*4310*/  IADD3 R3, P0, RZ, -R57, RZ ;  /* 0x80000039ff037210 */ /* 0x001fe20007f1e0ff */
[----:B------:R-:W-:Y:S02]  /*4320*/  IMAD R21, R21, R20, R12 ;  /* 0x0000001415157224 */ /* 0x000fe400078e020c */
[----:B------:R-:W0:Y:S01]  /*4330*/  LDC R6, c[0x0][0x618] ;  /* 0x00018600ff067b82 */ /* 0x000e220000000800 */
[----:B------:R-:W-:Y:S02]  /*4340*/  IMAD.MOV.U32 R7, RZ, RZ, 0x1 ;  /* 0x00000001ff077424 */ /* 0x000fe400078e00ff */
[----:B------:R-:W-:-:S04]  /*4350*/  IMAD.X R5, RZ, RZ, ~R0, P0 ;  /* 0x000000ffff057224 */ /* 0x000fc800000e0e00 */
[-C--:B--2---:R-:W-:Y:S01]  /*4360*/  IMAD R0, R5, R14.reuse, RZ ;  /* 0x0000000e05007224 */ /* 0x084fe200078e02ff */
[----:B------:R-:W1:Y:S01]  /*4370*/  LDC R8, c[0x0][0x608] ;  /* 0x00018200ff087b82 */ /* 0x000e620000000800 */
[----:B------:R-:W-:-:S04]  /*4380*/  IMAD.WIDE.U32 R4, R3, R14, R16 ;  /* 0x0000000e03047225 */ /* 0x000fc800078e0010 */
[----:B------:R-:W-:Y:S01]  /*4390*/  IMAD R3, R3, R15, R0 ;  /* 0x0000000f03037224 */ /* 0x000fe200078e0200 */
[----:B------:R-:W-:Y:S02]  /*43a0*/  I2FP.F32.U32 R0, R24 ;  /* 0x0000001800007245 */ /* 0x000fe40000201000 */
[----:B------:R-:W2:Y:S01]  /*43b0*/  LDC R26, c[0x0][0x658] ;  /* 0x00019600ff1a7b82 */ /* 0x000ea20000000800 */
[----:B------:R-:W-:Y:S01]  /*43c0*/  IMAD.IADD R3, R5, 0x1, R3 ;  /* 0x0000000105037824 */ /* 0x000fe200078e0203 */
[----:B---3--:R-:W-:Y:S01]  /*43d0*/  ISETP.NE.U32.AND P0, PT, R28, RZ, PT ;  /* 0x000000ff1c00720c */ /* 0x008fe20003f05070 */
[----:B------:R-:W-:Y:S01]  /*43e0*/  FMUL R0, R0, UR4 ;  /* 0x0000000400007c20 */ /* 0x000fe20008400000 */
[----:B------:R-:W-:Y:S02]  /*43f0*/  IMAD.MOV.U32 R5, RZ, RZ, -0x1 ;  /* 0xffffffffff057424 */ /* 0x000fe400078e00ff */
[----:B------:R-:W-:Y:S01]  /*4400*/  ISETP.NE.AND.EX P0, PT, R29, RZ, PT, P0 ;  /* 0x000000ff1d00720c */ /* 0x000fe20003f05300 */
[----:B------:R3:W4:Y:S01]  /*4410*/  F2I.U32.TRUNC.NTZ R13, R0 ;  /* 0x00000000000d7305 */ /* 0x000722000020f000 */
[----:B------:R-:W3:Y:S01]  /*4420*/  LDC R15, c[0x0][0x148] ;  /* 0x00005200ff0f7b82 */ /* 0x000ee20000000800 */
[----:B0-----:R-:W-:-:S02]  /*4430*/  SHF.R.U64 R12, R4, R6, R3 ;  /* 0x00000006040c7219 */ /* 0x001fc40000001203 */
[----:B------:R-:W-:-:S05]  /*4440*/  SHF.R.U32.HI R3, RZ, R6, R3 ;  /* 0x00000006ff037219 */ /* 0x000fca0000011603 */
[----:B------:R-:W0:Y:S01]  /*4450*/  LDC R20, c[0x0][0x600] ;  /* 0x00018000ff147b82 */ /* 0x000e220000000800 */
[-CC-:B-1----:R-:W-:Y:S02]  /*4460*/  SHF.R.U64 R10, R12, R8.reuse, R3.reuse ;  /* 0x000000080c0a7219 */ /* 0x182fe40000001203 */
[----:B------:R-:W-:-:S05]  /*4470*/  SHF.R.U32.HI R3, RZ, R8, R3 ;  /* 0x00000008ff037219 */ /* 0x000fca0000011603 */
[----:B------:R-:W1:Y:S01]  /*4480*/  LDC R27, c[0x0][0x648] ;  /* 0x00019200ff1b7b82 */ /* 0x000e620000000800 */
[-C--:B--2---:R-:W-:Y:S02]  /*4490*/  SHF.L.U32 R4, R5, R26.reuse, RZ ;  /* 0x0000001a05047219 */ /* 0x084fe400000006ff */
[-CC-:B------:R-:W-:Y:S02]  /*44a0*/  SHF.R.U64 R14, R10, R26.reuse, R3.reuse ;  /* 0x0000001a0a0e7219 */ /* 0x180fe40000001203 */
[----:B------:R-:W-:Y:S02]  /*44b0*/  SHF.R.U32.HI R5, RZ, R26, R3 ;  /* 0x0000001aff057219 */ /* 0x000fe40000011603 */
[----:B------:R-:W-:Y:S01]  /*44c0*/  LOP3.LUT R25, RZ, R4, RZ, 0x33, !PT ;  /* 0x00000004ff197212 */ /* 0x000fe200078e33ff */
[----:B------:R-:W2:Y:S01]  /*44d0*/  LDC R30, c[0x0][0x638] ;  /* 0x00018e00ff1e7b82 */ /* 0x000ea20000000800 */
[----:B------:R-:W-:Y:S01]  /*44e0*/  SHF.L.U32 R26, R7, R26, RZ ;  /* 0x0000001a071a7219 */ /* 0x000fe200000006ff */
[----:B------:R-:W-:-:S06]  /*44f0*/  IMAD.MOV.U32 R4, RZ, RZ, R14 ;  /* 0x000000ffff047224 */ /* 0x000fcc00078e000e */
[----:B------:R-:W0:Y:S01]  /*4500*/  LDC R31, c[0x0][0x610] ;  /* 0x00018400ff1f7b82 */ /* 0x000e220000000800 */
[----:B----4-:R-:W-:Y:S05]  /*4510*/  @!P0 BRA `(.L_x_94) ;  /* 0x0000000000288947 */ /* 0x010fea0003800000 */
[----:B------:R-:W4:Y:S02]  /*4520*/  LDC R3, c[0x0][0x64c] ;  /* 0x00019300ff037b82 */ /* 0x000f240000000800 */
[----:B----4-:R-:W-:-:S05]  /*4530*/  IADD3 R3, P0, R14, R3, RZ ;  /* 0x000000030e037210 */ /* 0x010fca0007f1e0ff */
        /* <DEDUP_REMOVED lines=8> */
.L_x_94:
[----:B------:R-:W-:Y:S01]  /*45c0*/  ISETP.NE.AND P0, PT, R2, 0x1, PT ;  /* 0x000000010200780c */ /* 0x000fe20003f05270 */
[----:B0-----:R-:W-:Y:S01]  /*45d0*/  VIADD R7, R20, 0xffffffff ;  /* 0xffffffff14077836 */ /* 0x001fe20000000000 */
[----:B-1-3--:R-:W-:Y:S01]  /*45e0*/  SHF.R.U64 R0, R4, R27, R5 ;  /* 0x0000001b04007219 */ /* 0x00afe20000001205 */
[----:B------:R-:W-:Y:S01]  /*45f0*/  IMAD.MOV R13, RZ, RZ, -R13 ;  /* 0x000000ffff0d7224 */ /* 0x000fe200078e0a0d */
[----:B------:R-:W-:Y:S01]  /*4600*/  LOP3.LUT R5, R10, R25, RZ, 0xc0, !PT ;  /* 0x000000190a057212 */ /* 0x000fe200078ec0ff */
[----:B------:R-:W-:Y:S01]  /*4610*/  IMAD.MOV.U32 R4, RZ, RZ, 0x1 ;  /* 0x00000001ff047424 */ /* 0x000fe200078e00ff */
[----:B------:R-:W-:Y:S01]  /*4620*/  LOP3.LUT R12, R12, R7, RZ, 0xc0, !PT ;  /* 0x000000070c0c7212 */ /* 0x000fe200078ec0ff */
[----:B------:R-:W-:Y:S02]  /*4630*/  IMAD.MOV R3, RZ, RZ, -R0 ;  /* 0x000000ffff037224 */ /* 0x000fe400078e0a00 */
[----:B------:R-:W-:Y:S02]  /*4640*/  IMAD R0, R26, R0, R5 ;  /* 0x000000001a007224 */ /* 0x000fe400078e0205 */
[----:B--2---:R-:W-:-:S02]  /*4650*/  IMAD R3, R3, R30, R14 ;  /* 0x0000001e03037224 */ /* 0x004fc400078e020e */
[----:B------:R-:W-:Y:S02]  /*4660*/  @P0 IMAD R21, R15, R13, R24 ;  /* 0x0000000d0f150224 */ /* 0x000fe400078e0218 */
[----:B------:R-:W-:Y:S01]  /*4670*/  IMAD R5, R3, R20, R12 ;  /* 0x0000001403057224 */ /* 0x000fe200078e020c */
[----:B------:R-:W-:Y:S01]  /*4680*/  PRMT R3, R4, 0x7610, R3 ;  /* 0x0000761004037816 */ /* 0x000fe20000000003 */
[----:B------:R-:W-:-:S05]  /*4690*/  IMAD R0, R0, R31, R21 ;  /* 0x0000001f00007224 */ /* 0x000fca00078e0215 */
[----:B------:R-:W-:Y:S02]  /*46a0*/  SEL R59, R5, R0, !P0 ;  /* 0x00000000053b7207 */ /* 0x000fe40004000000 */
[----:B------:R-:W-:-:S07]  /*46b0*/  SEL R0, R0, R5, !P0 ;  /* 0x0000000500007207 */ /* 0x000fce0004000000 */
.L_x_92:
[----:B------:R-:W-:Y:S01]  /*46c0*/  LOP3.LUT P0, RZ, R3, 0xff, RZ, 0xc0, !PT ;  /* 0x000000ff03ff7812 */ /* 0x000fe2000780c0ff */
[----:B------:R-:W-:-:S12]  /*46d0*/  IMAD.MOV.U32 R58, RZ, RZ, R0 ;  /* 0x000000ffff3a7224 */ /* 0x000fd800078e0000 */
[----:B------:R-:W-:Y:S05]  /*46e0*/  @P0 BRA `(.L_x_95) ;  /* 0xffffffc800440947 */ /* 0x000fea000383ffff */
[----:B------:R-:W-:Y:S05]  /*46f0*/  EXIT ;  /* 0x000000000000794d */ /* 0x000fea0003800000 */
.L_x_4:
[----:B0-----:R-:W-:Y:S01]  /*4700*/  ULDC.64 UR4, c[0x0][0x650] ;  /* 0x0001940000047ab9 */ /* 0x001fe20000000a00 */
        /* <DEDUP_REMOVED lines=25> */
.L_x_97:
[--C-:B------:R-:W-:Y:S01]  /*48a0*/  SHF.R.U64 R12, R10, R14, R11.reuse ;  /* 0x0000000e0a0c7219 */ /* 0x100fe2000000120b */
[----:B------:R-:W0:Y:S01]  /*48b0*/  LDC R22, c[0x0][0x618] ;  /* 0x00018600ff167b82 */ /* 0x000e220000000800 */
[----:B------:R-:W-:Y:S01]  /*48c0*/  I2FP.F32.U32 R6, R4 ;  /* 0x0000000400067245 */ /* 0x000fe20000201000 */
[----:B------:R-:W-:Y:S01]  /*48d0*/  ULDC UR4, c[0x0][0x150] ;  /* 0x0000540000047ab9 */ /* 0x000fe20000000800 */
[----:B------:R-:W-:Y:S02]  /*48e0*/  SHF.R.U32.HI R5, RZ, R14, R11 ;  /* 0x0000000eff057219 */ /* 0x000fe4000001160b */
[----:B------:R-:W-:Y:S01]  /*48f0*/  IADD3 R9, P0, RZ, -R12, RZ ;  /* 0x8000000cff097210 */ /* 0x000fe20007f1e0ff */
[----:B------:R-:W-:Y:S01]  /*4900*/  FMUL R11, R6, UR4 ;  /* 0x00000004060b7c20 */ /* 0x000fe20008400000 */
[----:B------:R-:W-:Y:S01]  /*4910*/  ULDC UR4, c[0x0][0x154] ;  /* 0x0000550000047ab9 */ /* 0x000fe20000000800 */
[----:B------:R-:W1:Y:S02]  /*4920*/  LDC.64 R24, c[0x0][0x640] ;  /* 0x00019000ff187b82 */ /* 0x000e640000000a00 */
[----:B------:R-:W-:-:S02]  /*4930*/  IMAD.X R5, RZ, RZ, ~R5, P0 ;  /* 0x000000ffff057224 */ /* 0x000fc400000e0e05 */
[----:B------:R-:W2:Y:S01]  /*4940*/  F2I.U32.TRUNC.NTZ R11, R11 ;  /* 0x0000000b000b7305 */ /* 0x000ea2000020f000 */
[----:B------:R-:W-:-:S03]  /*4950*/  IMAD.WIDE.U32 R6, R9, R20, R16 ;  /* 0x0000001409067225 */ /* 0x000fc600078e0010 */
[----:B------:R-:W3:Y:S01]  /*4960*/  LDC R13, c[0x0][0x144] ;  /* 0x00005100ff0d7b82 */ /* 0x000ee20000000800 */
[----:B------:R-:W-:-:S04]  /*4970*/  IMAD R8, R5, R20, RZ ;  /* 0x0000001405087224 */ /* 0x000fc800078e02ff */
[----:B------:R-:W-:Y:S02]  /*4980*/  IMAD R5, R9, R21, R8 ;  /* 0x0000001509057224 */ /* 0x000fe400078e0208 */
[----:B------:R-:W-:Y:S01]  /*4990*/  IMAD.MOV.U32 R8, RZ, RZ, -0x1 ;  /* 0xffffffffff087424 */ /* 0x000fe200078e00ff */
[----:B------:R-:W4:Y:S01]  /*49a0*/  LDC R14, c[0x0][0x608] ;  /* 0x00018200ff0e7b82 */ /* 0x000f220000000800 */
[----:B------:R-:W-:Y:S01]  /*49b0*/  IMAD.IADD R5, R7, 0x1, R5 ;  /* 0x0000000107057824 */ /* 0x000fe200078e0205 */
[----:B------:R-:W-:-:S04]  /*49c0*/  I2FP.F32.U32 R7, R3 ;  /* 0x0000000300077245 */ /* 0x000fc80000201000 */
[-C--:B0-----:R-:W-:Y:S01]  /*49d0*/  SHF.R.U64 R10, R6, R22.reuse, R5 ;  /* 0x00000016060a7219 */ /* 0x081fe20000001205 */
[----:B--2---:R-:W-:Y:S01]  /*49e0*/  IMAD.MOV R6, RZ, RZ, -R11 ;  /* 0x000000ffff067224 */ /* 0x004fe200078e0a0b */
[----:B------:R-:W0:Y:S01]  /*49f0*/  LDC R9, c[0x0][0x658] ;  /* 0x00019600ff097b82 */ /* 0x000e220000000800 */
[----:B-1----:R-:W-:Y:S01]  /*4a00*/  ISETP.NE.U32.AND P0, PT, R24, RZ, PT ;  /* 0x000000ff1800720c */ /* 0x002fe20003f05070 */
[----:B------:R-:W-:Y:S01]  /*4a10*/  FMUL R7, R7, UR4 ;  /* 0x0000000407077c20 */ /* 0x000fe20008400000 */
[----:B------:R-:W-:Y:S02]  /*4a20*/  SHF.R.U32.HI R5, RZ, R22, R5 ;  /* 0x00000016ff057219 */ /* 0x000fe40000011605 */
[----:B------:R-:W-:-:S03]  /*4a30*/  ISETP.NE.AND.EX P0, PT, R25, RZ, PT, P0 ;  /* 0x000000ff1900720c */ /* 0x000fc60003f05300 */
[----:B------:R-:W1:Y:S01]  /*4a40*/  LDC R20, c[0x0][0x148] ;  /* 0x00005200ff147b82 */ /* 0x000e620000000800 */
[----:B---3--:R-:W-:Y:S02]  /*4a50*/  IMAD R23, R13, R6, R4 ;  /* 0x000000060d177224 */ /* 0x008fe400078e0204 */
[----:B------:R-:W-:-:S05]  /*4a60*/  IMAD.MOV.U32 R6, RZ, RZ, 0x1 ;  /* 0x00000001ff067424 */ /* 0x000fca00078e00ff */
[----:B------:R-:W2:Y:S01]  /*4a70*/  LDC R21, c[0x0][0x600] ;  /* 0x00018000ff157b82 */ /* 0x000ea20000000800 */
[-CC-:B----4-:R-:W-:Y:S02]  /*4a80*/  SHF.R.U64 R13, R10, R14.reuse, R5.reuse ;  /* 0x0000000e0a0d7219 */ /* 0x190fe40000001205 */
[----:B------:R-:W-:Y:S02]  /*4a90*/  SHF.R.U32.HI R4, RZ, R14, R5 ;  /* 0x0000000eff047219 */ /* 0x000fe40000011605 */
[----:B------:R3:W4:Y:S03]  /*4aa0*/  F2I.U32.TRUNC.NTZ R14, R7 ;  /* 0x00000007000e7305 */ /* 0x000726000020f000 */
[----:B------:R-:W1:Y:S01]  /*4ab0*/  LDC R26, c[0x0][0x648] ;  /* 0x00019200ff1a7b82 */ /* 0x000e620000000800 */
[-C--:B0-----:R-:W-:Y:S02]  /*4ac0*/  SHF.R.U64 R15, R13, R9.reuse, R4 ;  /* 0x000000090d0f7219 */ /* 0x081fe40000001204 */
[----:B------:R-:W-:-:S02]  /*4ad0*/  SHF.L.U32 R8, R8, R9, RZ ;  /* 0x0000000908087219 */ /* 0x000fc400000006ff */
[-C--:B------:R-:W-:Y:S01]  /*4ae0*/  SHF.R.U32.HI R5, RZ, R9.reuse, R4 ;  /* 0x00000009ff057219 */ /* 0x080fe20000011604 */
[----:B------:R-:W-:Y:S01]  /*4af0*/  IMAD.MOV.U32 R4, RZ, RZ, R15 ;  /* 0x000000ffff047224 */ /* 0x000fe200078e000f */
[----:B------:R-:W-:Y:S01]  /*4b00*/  SHF.L.U32 R22, R6, R9, RZ ;  /* 0x0000000906167219 */ /* 0x000fe200000006ff */
[----:B------:R-:W0:Y:S01]  /*4b10*/  LDC R27, c[0x0][0x638] ;  /* 0x00018e00ff1b7b82 */ /* 0x000e220000000800 */
[----:B------:R-:W-:-:S07]  /*4b20*/  LOP3.LUT R28, RZ, R8, RZ, 0x33, !PT ;  /* 0x00000008ff1c7212 */ /* 0x000fce00078e33ff */
        /* <DEDUP_REMOVED lines=12> */
.L_x_98:
[----:B------:R-:W-:Y:S01]  /*4bf0*/  ISETP.NE.AND P0, PT, R2, 0x1, PT ;  /* 0x000000010200780c */ /* 0x000fe20003f05270 */
[----:B--2---:R-:W-:Y:S01]  /*4c00*/  VIADD R7, R21, 0xffffffff ;  /* 0xffffffff15077836 */ /* 0x004fe20000000000 */
[----:B-1----:R-:W-:Y:S01]  /*4c10*/  SHF.R.U64 R5, R4, R26, R5 ;  /* 0x0000001a04057219 */ /* 0x002fe20000001205 */
[----:B------:R-:W-:Y:S01]  /*4c20*/  IMAD.MOV R14, RZ, RZ, -R14 ;  /* 0x000000ffff0e7224 */ /* 0x000fe200078e0a0e */
[----:B------:R-:W-:Y:S01]  /*4c30*/  LOP3.LUT R4, R13, R28, RZ, 0xc0, !PT ;  /* 0x0000001c0d047212 */ /* 0x000fe200078ec0ff */
[----:B------:R-:W-:Y:S01]  /*4c40*/  IMAD.MOV.U32 R8, RZ, RZ, R12 ;  /* 0x000000ffff087224 */ /* 0x000fe200078e000c */
[----:B------:R-:W-:Y:S01]  /*4c50*/  LOP3.LUT R10, R10, R7, RZ, 0xc0, !PT ;  /* 0x000000070a0a7212 */ /* 0x000fe200078ec0ff */
[----:B------:R-:W-:Y:S02]  /*4c60*/  IMAD.MOV R6, RZ, RZ, -R5 ;  /* 0x000000ffff067224 */ /* 0x000fe400078e0a05 */
[----:B------:R-:W-:-:S04]  /*4c70*/  IMAD R4, R22, R5, R4 ;  /* 0x0000000516047224 */ /* 0x000fc800078e0204 */
[----:B------:R-:W-:Y:S02]  /*4c80*/  @P0 IMAD R23, R20, R14, R3 ;  /* 0x0000000e14170224 */ /* 0x000fe400078e0203 */
[----:B0-----:R-:W-:Y:S02]  /*4c90*/  IMAD R3, R6, R27, R15 ;  /* 0x0000001b06037224 */ /* 0x001fe400078e020f */
[----:B------:R-:W-:Y:S02]  /*4ca0*/  IMAD R7, R4, R29, R23 ;  /* 0x0000001d04077224 */ /* 0x000fe400078e0217 */
[----:B------:R-:W-:Y:S02]  /*4cb0*/  IMAD R4, R3, R21, R10 ;  /* 0x0000001503047224 */ /* 0x000fe400078e020a */
[----:B------:R-:W-:-:S03]  /*4cc0*/  IMAD.MOV.U32 R6, RZ, RZ, 0x1 ;  /* 0x00000001ff067424 */ /* 0x000fc600078e00ff */
[----:B------:R-:W-:Y:S02]  /*4cd0*/  SEL R9, R4, R7, !P0 ;  /* 0x0000000704097207 */ /* 0x000fe40004000000 */
[----:B------:R-:W-:-:S07]  /*4ce0*/  SEL R7, R7, R4, !P0 ;  /* 0x0000000407077207 */ /* 0x000fce0004000000 */
.L_x_96:
[----:B------:R-:W-:-:S08]  /*4cf0*/  NOP ;  /* 0x0000000000007918 */ /* 0x000fd00000000000 */
[----:B------:R-:W0:-:S00]  /*4d00*/  USETMAXREG.DEALLOC.CTAPOOL 0x28 ;  /* 0x00000028000079c8 */ /* 0x000e0000080e0500 */
[----:B0-----:R-:W-:-:S13]  /*4d10*/  ISETP.NE.AND P0, PT, R0, RZ, PT ;  /* 0x000000ff0000720c */ /* 0x001fda0003f05270 */
[----:B------:R-:W-:Y:S05]  /*4d20*/  @P0 EXIT ;  /* 0x000000000000094d */ /* 0x000fea0003800000 */
[----:B------:R-:W-:Y:S01]  /*4d30*/  LOP3.LUT P0, RZ, R6, 0xff, RZ, 0xc0, !PT ;  /* 0x000000ff06ff7812 */ /* 0x000fe2000780c0ff */
[----:B------:R-:W-:Y:S02]  /*4d40*/  IMAD.MOV.U32 R0, RZ, RZ, 0x1 ;  /* 0x00000001ff007424 */ /* 0x000fe400078e00ff */
[----:B------:R-:W-:-:S10]  /*4d50*/  IMAD.MOV.U32 R12, RZ, RZ, RZ ;  /* 0x000000ffff0c7224 */ /* 0x000fd400078e00ff */
[----:B------:R-:W-:Y:S05]  /*4d60*/  @!P0 BRA `(.L_x_99) ;  /* 0x0000000c00308947 */ /* 0x000fea0003800000 */
[----:B------:R-:W0:Y:S01]  /*4d70*/  LDC R0, c[0x0][0x28c] ;  /* 0x0000a300ff007b82 */ /* 0x000e220000000800 */
[----:B------:R-:W-:Y:S01]  /*4d80*/  ULDC UR5, c[0x0][0x658] ;  /* 0x0001960000057ab9 */ /* 0x000fe20000000800 */
[----:B------:R-:W-:Y:S01]  /*4d90*/  UMOV UR7, 0xffffffff ;  /* 0xffffffff00077882 */ /* 0x000fe20000000000 */
[----:B------:R-:W-:Y:S01]  /*4da0*/  ULDC UR6, c[0x0][0xc] ;  /* 0x0000030000067ab9 */ /* 0x000fe20000000800 */
[----:B------:R-:W-:Y:S01]  /*4db0*/  USHF.L.U32 UR8, UR7, UR5, URZ ;  /* 0x0000000507087299 */ /* 0x000fe2000800063f */
[C---:B------:R-:W-:Y:S01]  /*4dc0*/  LOP3.LUT P2, RZ, R18.reuse, 0x7f, RZ, 0xc0, !PT ;  /* 0x0000007f12ff7812 */ /* 0x040fe2000784c0ff */
[----:B------:R-:W-:Y:S01]  /*4dd0*/  UMOV UR9, 0x1 ;  /* 0x0000000100097882 */ /* 0x000fe20000000000 */
[----:B------:R-:W-:Y:S01]  /*4de0*/  ULDC UR7, c[0x0][0x10] ;  /* 0x0000040000077ab9 */ /* 0x000fe20000000800 */
[----:B------:R-:W-:Y:S01]  /*4df0*/  LOP3.LUT P0, RZ, R18, 0x1f, RZ, 0xc0, !PT ;  /* 0x0000001f12ff7812 */ /* 0x000fe2000780c0ff */
[----:B------:R-:W-:Y:S01]  /*4e00*/  UIMAD.WIDE.U32 UR6, UR6, UR7, URZ ;  /* 0x00000007060672a5 */ /* 0x000fe2000f8e003f */
[----:B------:R-:W-:Y:S01]  /*4e10*/  BSSY B0, `(.L_x_99) ;  /* 0x00000c1000007945 */ /* 0x000fe20003800000 */
[----:B------:R-:W-:Y:S01]  /*4e20*/  USHF.L.U32 UR22, UR9, UR5, URZ ;  /* 0x0000000509167299 */ /* 0x000fe2000800063f */
[----:B------:R-:W-:Y:S01]  /*4e30*/  IMAD.MOV.U32 R13, RZ, RZ, 0x1 ;  /* 0x00000001ff0d7424 */ /* 0x000fe200078e00ff */
[----:B------:R-:W-:Y:S01]  /*4e40*/  LOP3.LUT R11, R19, 0x2, RZ, 0xfc, !PT ;  /* 0x00000002130b7812 */ /* 0x000fe200078efcff */
[----:B------:R-:W-:Y:S01]  /*4e50*/  ULDC UR5, c[0x0][0x14] ;  /* 0x0000050000057ab9 */ /* 0x000fe20000000800 */
[----:B------:R-:W-:Y:S01]  /*4e60*/  PLOP3.LUT P0, PT, P0, P2, PT, 0x8a, 0x0 ;  /* 0x000000000000781c */ /* 0x000fe20000705172 */
[----:B------:R-:W-:Y:S01]  /*4e70*/  UIMAD.WIDE.U32 UR24, UR6, UR5, URZ ;  /* 0x00000005061872a5 */ /* 0x000fe2000f8e003f */
[----:B------:R-:W-:Y:S01]  /*4e80*/  IMAD.MOV.U32 R12, RZ, RZ, RZ ;  /* 0x000000ffff0c7224 */ /* 0x000fe200078e00ff */
[----:B------:R-:W-:Y:S01]  /*4e90*/  UIMAD UR13, UR7, UR5, URZ ;  /* 0x00000005070d72a4 */ /* 0x000fe2000f8e023f */
[----:B------:R-:W-:Y:S01]  /*4ea0*/  ULDC UR4, c[0x0][0x600] ;  /* 0x0001800000047ab9 */ /* 0x000fe20000000800 */
[----:B------:R-:W-:-:S02]  /*4eb0*/  ULOP3.LUT UR21, URZ, UR8, URZ, 0x33, !UPT ;  /* 0x000000083f157292 */ /* 0x000fc4000f8e333f */
[----:B------:R-:W-:Y:S01]  /*4ec0*/  UIADD3 UR4, UR4, -0x1, URZ ;  /* 0xffffffff04047890 */ /* 0x000fe2000fffe03f */
[----:B0-----:R-:W-:Y:S01]  /*4ed0*/  VIADD R0, R0, 0x3f ;  /* 0x0000003f00007836 */ /* 0x001fe20000000000 */
[----:B------:R-:W-:Y:S01]  /*4ee0*/  UIADD3 UR13, UR25, UR13, URZ ;  /* 0x0000000d190d7290 */ /* 0x000fe2000fffe03f */
[----:B------:R-:W-:-:S03]  /*4ef0*/  ULDC.64 UR26, c[0x0][0x198] ;  /* 0x00006600001a7ab9 */ /* 0x000fc60000000a00 */
[----:B------:R-:W-:-:S04]  /*4f00*/  SHF.R.S32.HI R3, RZ, 0x1f, R0 ;  /* 0x0000001fff037819 */ /* 0x000fc80000011400 */
[----:B------:R-:W-:Y:S01]  /*4f10*/  LEA.HI R3, R3, R0, RZ, 0x6 ;  /* 0x0000000003037211 */ /* 0x000fe200078f30ff */
[----:B------:R-:W-:-:S03]  /*4f20*/  IMAD.MOV.U32 R0, RZ, RZ, 0x1 ;  /* 0x00000001ff007424 */ /* 0x000fc600078e00ff */
[----:B------:R-:W-:-:S05]  /*4f30*/  SHF.R.S32.HI R3, RZ, 0x6, R3 ;  /* 0x00000006ff037819 */ /* 0x000fca0000011403 */
[----:B------:R-:W-:-:S07]  /*4f40*/  VIADD R10, R3, 0x1 ;  /* 0x00000001030a7836 */ /* 0x000fce0000000000 */
.L_x_111:
[----:B------:R-:W-:-:S03]  /*4f50*/  UMOV UR5, 0xffffffff ;  /* 0xffffffff00057882 */ /* 0x000fc60000000000 */
[----:B------:R-:W-:Y:S05]  /*4f60*/  BRA.DIV UR5, `(.L_x_100) ;  /* 0x0000001205507947 */ /* 0x000fea000b800000 */
[----:B------:R-:W-:-:S13]  /*4f70*/  ELECT P6, URZ, PT ;  /* 0x00000000003f782f */ /* 0x000fda00038c0000 */
.L_x_127:
[----:B------:R-:W0:Y:S01]  /*4f80*/  LDC R4, c[0x0][0x28c] ;  /* 0x0000a300ff047b82 */ /* 0x000e220000000800 */
[----:B------:R-:W-:Y:S01]  /*4f90*/  BSSY B1, `(.L_x_101) ;  /* 0x0000037000017945 */ /* 0x000fe20003800000 */
[----:B0-----:R-:W-:-:S13]  /*4fa0*/  ISETP.LT.OR P6, PT, R4, 0x1, !P6 ;  /* 0x000000010400780c */ /* 0x001fda00077c1670 */
[----:B------:R-:W-:Y:S05]  /*4fb0*/  @P6 BRA `(.L_x_102) ;  /* 0x0000000000d06947 */ /* 0x000fea0003800000 */
[----:B------:R-:W-:Y:S02]  /*4fc0*/  IMAD.SHL.U32 R15, R9, 0x40, RZ ;  /* 0x00000040090f7824 */ /* 0x000fe400078e00ff */
[----:B------:R-:W-:Y:S02]  /*4fd0*/  IMAD.SHL.U32 R18, R7, 0x80, RZ ;  /* 0x0000008007127824 */ /* 0x000fe400078e00ff */
[----:B------:R-:W-:Y:S02]  /*4fe0*/  IMAD.MOV.U32 R20, RZ, RZ, RZ ;  /* 0x000000ffff147224 */ /* 0x000fe400078e00ff */
[----:B------:R-:W-:Y:S02]  /*4ff0*/  IMAD.MOV.U32 R4, RZ, RZ, R10 ;  /* 0x000000ffff047224 */ /* 0x000fe400078e000a */
[----:B------:R-:W-:Y:S02]  /*5000*/  IMAD.MOV.U32 R5, RZ, RZ, R0 ;  /* 0x000000ffff057224 */ /* 0x000fe400078e0000 */
[----:B------:R-:W-:-:S07]  /*5010*/  IMAD.MOV.U32 R6, RZ, RZ, R12 ;  /* 0x000000ffff067224 */ /* 0x000fce00078e000c */
.L_x_106:
[----:B------:R-:W0:Y:S01]  /*5020*/  S2R R14, SR_CgaCtaId ;  /* 0x00000000000e7919 */ /* 0x000e220000008800 */
[----:B------:R-:W-:Y:S01]  /*5030*/  MOV R7, 0x400 ;  /* 0x0000040000077802 */ /* 0x000fe20000000f00 */
[----:B------:R-:W1:Y:S03]  /*5040*/  @!P2 LDC R9, c[0x0][0x500] ;  /* 0x00014000ff09ab82 */ /* 0x000e660000000800 */
[----:B0-----:R-:W-:Y:S02]  /*5050*/  LEA R21, R14, R7, 0x18 ;  /* 0x000000070e157211 */ /* 0x001fe400078ec0ff */
[----:B------:R-:W-:-:S03]  /*5060*/  SHF.L.U32 R7, R5, 0x1f, RZ ;  /* 0x0000001f05077819 */ /* 0x000fc600000006ff */
[----:B------:R-:W-:-:S04]  /*5070*/  IMAD R14, R6, 0x8, R21 ;  /* 0x00000008060e7824 */ /* 0x000fc800078e0215 */
[----:B------:R-:W0:Y:S02]  /*5080*/  SYNCS.PHASECHK.TRANS64.TRYWAIT P1, [R14+URZ+0x48], R7 ;  /* 0x000048070e0075a7 */ /* 0x000e24000802017f */
[----:B01----:R-:W-:Y:S05]  /*5090*/  @!P1 BRA `(.L_x_103) ;  /* 0x0000001000249947 */ /* 0x003fea0003800000 */
.L_x_128:
[----:B0-----:R-:W-:Y:S01]  /*50a0*/  PRMT R7, R11, 0x9910, RZ ;  /* 0x000099100b077816 */ /* 0x001fe200000000ff */
[----:B------:R0:W-:Y:S03]  /*50b0*/  @!P2 SYNCS.ARRIVE.TRANS64 RZ, [R14+URZ], R9 ;  /* 0x000000090effa9a7 */ /* 0x0001e6000800003f */
[----:B------:R-:W-:-:S13]  /*50c0*/  ISETP.NE.AND P1, PT, R7, 0x2, PT ;  /* 0x000000020700780c */ /* 0x000fda0003f25270 */
[----:B0-----:R-:W-:Y:S05]  /*50d0*/  @P1 BRA `(.L_x_104) ;  /* 0x0000000000041947 */ /* 0x001fea0003800000 */
[----:B------:R-:W-:Y:S01]  /*50e0*/  BPT.TRAP 0x1 ;  /* 0x000000040000795c */ /* 0x000fe20000300000 */
.L_x_104:
[----:B------:R-:W-:Y:S05]  /*50f0*/  @P0 BRA `(.L_x_105) ;  /* 0x0000000000040947 */ /* 0x000fea0003800000 */
[----:B------:R-:W-:Y:S01]  /*5100*/  BPT.TRAP 0x1 ;  /* 0x000000040000795c */ /* 0x000fe20000300000 */
.L_x_105:
[--C-:B------:R-:W-:Y:S01]  /*5110*/  IMAD R7, R6, 0x4000, R21.reuse ;  /* 0x0000400006077824 */ /* 0x100fe200078e0215 */
[----:B------:R-:W-:Y:S01]  /*5120*/  R2UR UR19, R20 ;  /* 0x00000000141372ca */ /* 0x000fe200000e0000 */
[----:B------:R-:W-:Y:S01]  /*5130*/  IMAD R21, R6, 0x2000, R21 ;  /* 0x0000200006157824 */ /* 0x000fe200078e0215 */
[----:B------:R-:W-:Y:S01]  /*5140*/  R2UR UR9, R14 ;  /* 0x000000000e0972ca */ /* 0x000fe200000e0000 */
[----:B------:R-:W-:Y:S01]  /*5150*/  VIADD R4, R4, 0xffffffff ;  /* 0xffffffff04047836 */ /* 0x000fe20000000000 */
[----:B------:R-:W-:Y:S01]  /*5160*/  R2UR UR5, R7 ;  /* 0x00000000070572ca */ /* 0x000fe200000e0000 */
[----:B------:R-:W-:Y:S01]  /*5170*/  UIADD3 UR6, UP0, UR26, 0xf0, URZ ;  /* 0x000000f01a067890 */ /* 0x000fe2000ff1e03f */
[----:B------:R-:W-:Y:S01]  /*5180*/  R2UR UR16, R21 ;  /* 0x00000000151072ca */ /* 0x000fe200000e0000 */
[----:B------:R-:W-:Y:S01]  /*5190*/  UIADD3 UR28, UP1, UR26, 0x1f0, URZ ;  /* 0x000001f01a1c7890 */ /* 0x000fe2000ff3e03f */
[----:B------:R-:W-:Y:S01]  /*51a0*/  R2UR UR12, R8 ;  /* 0x00000000080c72ca */ /* 0x000fe200000e0000 */
[----:B------:R-:W-:Y:S01]  /*51b0*/  UIADD3.X UR7, URZ, UR27, URZ, UP0, !UPT ;  /* 0x0000001b3f077290 */ /* 0x000fe200087fe43f */
[----:B------:R-:W-:Y:S01]  /*51c0*/  R2UR UR11, R18 ;  /* 0x00000000120b72ca */ /* 0x000fe200000e0000 */
[----:B------:R-:W-:Y:S01]  /*51d0*/  VIADD R6, R6, 0x1 ;  /* 0x0000000106067836 */ /* 0x000fe20000000000 */
[----:B------:R-:W-:Y:S01]  /*51e0*/  R2UR UR18, R15 ;  /* 0x000000000f1272ca */ /* 0x000fe200000e0000 */
[----:B------:R-:W-:Y:S01]  /*51f0*/  UIADD3.X UR29, URZ, UR27, URZ, UP1, !UPT ;  /* 0x0000001b3f1d7290 */ /* 0x000fe20008ffe43f */
[----:B------:R-:W-:Y:S01]  /*5200*/  ISETP.GT.AND P3, PT, R4, 0x1, PT ;  /* 0x000000010400780c */ /* 0x000fe20003f64270 */
[----:B------:R-:W-:Y:S01]  /*5210*/  UMOV UR14, 0x0 ;  /* 0x00000000000e7882 */ /* 0x000fe20000000000 */
[----:B------:R-:W-:Y:S01]  /*5220*/  ISETP.NE.AND P1, PT, R6, 0x9, PT ;  /* 0x000000090600780c */ /* 0x000fe20003f25270 */
[----:B------:R-:W-:Y:S01]  /*5230*/  UIADD3 UR8, UR5, 0x180, URZ ;  /* 0x0000018005087890 */ /* 0x000fe2000fffe03f */
[----:B------:R-:W-:Y:S01]  /*5240*/  VIADD R20, R20, 0x40 ;  /* 0x0000004014147836 */ /* 0x000fe20000000000 */
[----:B------:R-:W-:Y:S01]  /*5250*/  UIADD3 UR16, UR16, 0x24180, URZ ;  /* 0x0002418010107890 */ /* 0x000fe2000fffe03f */
[----:B------:R-:W-:Y:S01]  /*5260*/  SEL R14, RZ, 0x1, P1 ;  /* 0x00000001ff0e7807 */ /* 0x000fe20000800000 */
[----:B------:R-:W-:Y:S01]  /*5270*/  UMOV UR15, 0x10000000 ;  /* 0x10000000000f7882 */ /* 0x000fe20000000000 */
[----:B------:R-:W-:Y:S01]  /*5280*/  UMOV UR10, UR19 ;  /* 0x00000013000a7c82 */ /* 0x000fe20008000000 */
[----:B------:R-:W-:Y:S01]  /*5290*/  UMOV UR17, UR9 ;  /* 0x0000000900117c82 */ /* 0x000fe20008000000 */
[----:B------:R-:W-:Y:S01]  /*52a0*/  UMOV UR20, UR12 ;  /* 0x0000000c00147c82 */ /* 0x000fe20008000000 */
[----:B------:R-:W-:Y:S01]  /*52b0*/  LOP3.LUT R5, R5, R14, RZ, 0x3c, !PT ;  /* 0x0000000e05057212 */ /* 0x000fe200078e3cff */
[----:B------:R0:W-:Y:S01]  /*52c0*/  UTMALDG.3D [UR8], [UR6], desc[UR14] ;  /* 0x00000e08060075b4 */ /* 0x0001e20008011000 */
[----:B------:R-:W-:Y:S01]  /*52d0*/  SEL R6, R6, RZ, P1 ;  /* 0x000000ff06067207 */ /* 0x000fe20000800000 */
[----:B------:R0:W-:Y:S02]  /*52e0*/  UTMALDG.3D [UR16], [UR28], desc[UR14] ;  /* 0x00000e101c0075b4 */ /* 0x0001e40008011000 */
[----:B0-----:R-:W-:Y:S05]  /*52f0*/  @P3 BRA `(.L_x_106) ;  /* 0xfffffffc00483947 */ /* 0x001fea000383ffff */
.L_x_102:
[----:B------:R-:W-:Y:S05]  /*5300*/  BSYNC B1 ;  /* 0x0000000000017941 */ /* 0x000fea0003800000 */
.L_x_101:
[----:B------:R-:W-:Y:S01]  /*5310*/  LOP3.LUT P3, RZ, R13, 0xff, RZ, 0xc0, !PT ;  /* 0x000000ff0dff7812 */ /* 0x000fe2000786c0ff */
[----:B------:R-:W-:Y:S01]  /*5320*/  IMAD.IADD R12, R3, 0x1, R12 ;  /* 0x00000001030c7824 */ /* 0x000fe200078e020c */
[----:B------:R-:W-:Y:S01]  /*5330*/  IADD3 R16, P4, R16, UR24, RZ ;  /* 0x0000001810107c10 */ /* 0x000fe2000ff9e0ff */
[----:B------:R-:W-:Y:S01]  /*5340*/  ULDC.64 UR6, c[0x0][0x650] ;  /* 0x0001940000067ab9 */ /* 0x000fe20000000a00 */
[----:B------:R-:W-:Y:S01]  /*5350*/  BSSY B1, `(.L_x_107) ;  /* 0x000006a000017945 */ /* 0x000fe20003800000 */
[----:B------:R-:W-:Y:S01]  /*5360*/  IMAD.MOV.U32 R9, RZ, RZ, -0x1 ;  /* 0xffffffffff097424 */ /* 0x000fe200078e00ff */
[----:B------:R-:W-:Y:S01]  /*5370*/  ISETP.GT.U32.AND P1, PT, R12, 0x8, PT ;  /* 0x000000080c00780c */ /* 0x000fe20003f24070 */
[----:B------:R-:W-:Y:S01]  /*5380*/  IMAD.MOV.U32 R8, RZ, RZ, -0x1 ;  /* 0xffffffffff087424 */ /* 0x000fe200078e00ff */
[----:B------:R-:W-:Y:S02]  /*5390*/  IADD3.X R17, R17, UR13, RZ, P4, !PT ;  /* 0x0000000d11117c10 */ /* 0x000fe4000a7fe4ff */
[----:B------:R-:W-:-:S02]  /*53a0*/  ISETP.LT.U32.AND P1, PT, R3, 0x9, P1 ;  /* 0x000000090300780c */ /* 0x000fc40000f21070 */
[----:B------:R-:W-:Y:S01]  /*53b0*/  PRMT R13, RZ, 0x7610, R13 ;  /* 0x00007610ff0d7816 */ /* 0x000fe2000000000d */
[----:B------:R-:W0:Y:S01]  /*53c0*/  @P3 S2R R5, SR_CgaCtaId ;  /* 0x0000000000053919 */ /* 0x000e220000008800 */
[----:B------:R-:W-:-:S04]  /*53d0*/  @P3 MOV R4, 0x400 ;  /* 0x0000040000043802 */ /* 0x000fc80000000f00 */
[----:B0-----:R-:W-:Y:S01]  /*53e0*/  @P3 LEA R6, R5, R4, 0x18 ;  /* 0x0000000405063211 */ /* 0x001fe200078ec0ff */
[----:B------:R-:W-:-:S03]  /*53f0*/  IMAD.WIDE.U32 R4, R12, 0x38e38e39, RZ ;  /* 0x38e38e390c047825 */ /* 0x000fc600078e00ff */
[----:B------:R0:W-:Y:S01]  /*5400*/  @P3 SYNCS.ARRIVE.TRANS64.A1T0 RZ, [R6+URZ+0xa8], RZ ;  /* 0x0000a8ff06ff39a7 */ /* 0x0001e2000810003f */
[----:B------:R-:W-:Y:S02]  /*5410*/  ISETP.GE.U32.AND P3, PT, R3, 0x9, PT ;  /* 0x000000090300780c */ /* 0x000fe40003f66070 */
[----:B------:R-:W-:Y:S02]  /*5420*/  SHF.R.U32.HI R7, RZ, 0x1, R5 ;  /* 0x00000001ff077819 */ /* 0x000fe40000011605 */
[----:B------:R-:W-:Y:S02]  /*5430*/  SEL R5, RZ, 0x1, !P1 ;  /* 0x00000001ff057807 */ /* 0x000fe40004800000 */
[----:B------:R-:W-:Y:S01]  /*5440*/  ISETP.GE.U32.AND P1, PT, R16, UR6, PT ;  /* 0x0000000610007c0c */ /* 0x000fe2000bf26070 */
[----:B------:R-:W-:Y:S01]  /*5450*/  IMAD R12, R7, -0x9, R12 ;  /* 0xfffffff7070c7824 */ /* 0x000fe200078e020c */
[----:B------:R-:W-:Y:S02]  /*5460*/  LOP3.LUT R0, R0, R5, RZ, 0x3c, !PT ;  /* 0x0000000500007212 */ /* 0x000fe400078e3cff */
[----:B------:R-:W-:-:S02]  /*5470*/  ISETP.GE.U32.AND.EX P1, PT, R17, UR7, PT, P1 ;  /* 0x0000000711007c0c */ /* 0x000fc4000bf26110 */
[----:B------:R-:W-:Y:S02]  /*5480*/  PRMT R4, RZ, 0x7610, R4 ;  /* 0x00007610ff047816 */ /* 0x000fe40000000004 */
[----:B------:R-:W-:Y:S01]  /*5490*/  @P3 LOP3.LUT R0, R0, 0x1, R7, 0x78, !PT ;  /* 0x0000000100003812 */ /* 0x000fe200078e7807 */
[----:B------:R-:W-:-:S08]  /*54a0*/  IMAD.MOV.U32 R7, RZ, RZ, -0x1 ;  /* 0xffffffffff077424 */ /* 0x000fd000078e00ff */
[----:B0-----:R-:W-:Y:S05]  /*54b0*/  @P1 BRA `(.L_x_108) ;  /* 0x00000004004c1947 */ /* 0x001fea0003800000 */
[----:B------:R-:W-:Y:S01]  /*54c0*/  ULDC.64 UR6, c[0x0][0x628] ;  /* 0x00018a0000067ab9 */ /* 0x000fe20000000a00 */
[----:B------:R-:W0:Y:S01]  /*54d0*/  S2R R15, SR_CTAID.X ;  /* 0x00000000000f7919 */ /* 0x000e220000002500 */
[----:B------:R-:W-:Y:S01]  /*54e0*/  ISETP.NE.U32.AND P1, PT, RZ, UR6, PT ;  /* 0x00000006ff007c0c */ /* 0x000fe2000bf25070 */
[----:B------:R-:W-:Y:S01]  /*54f0*/  ULDC UR8, c[0x0][0x630] ;  /* 0x00018c0000087ab9 */ /* 0x000fe20000000800 */
[----:B------:R-:W-:Y:S01]  /*5500*/  IMAD.MOV.U32 R4, RZ, RZ, R16 ;  /* 0x000000ffff047224 */ /* 0x000fe200078e0010 */
[----:B------:R-:W1:Y:S01]  /*5510*/  S2R R14, SR_CTAID.Y ;  /* 0x00000000000e7919 */ /* 0x000e620000002600 */
[----:B------:R-:W-:Y:S01]  /*5520*/  ISETP.NE.AND.EX P1, PT, RZ, UR7, PT, P1 ;  /* 0x00000007ff007c0c */ /* 0x000fe2000bf25310 */
[----:B------:R-:W-:-:S12]  /*5530*/  IMAD.MOV.U32 R5, RZ, RZ, R17 ;  /* 0x000000ffff057224 */ /* 0x000fd800078e0011 */
[----:B------:R-:W-:Y:S05]  /*5540*/  @!P1 BRA `(.L_x_109) ;  /* 0x0000000000289947 */ /* 0x000fea0003800000 */
[----:B------:R-:W-:Y:S02]  /*5550*/  ULDC UR5, c[0x0][0x634] ;  /* 0x00018d0000057ab9 */ /* 0x000fe40000000800 */
[----:B------:R-:W-:-:S05]  /*5560*/  IADD3 R9, P1, R16, UR5, RZ ;  /* 0x0000000510097c10 */ /* 0x000fca000ff3e0ff */
[----:B------:R-:W-:-:S04]  /*5570*/  IMAD.X R21, RZ, RZ, R17, P1 ;  /* 0x000000ffff157224 */ /* 0x000fc800008e0611 */
[----:B------:R-:W-:-:S04]  /*5580*/  IMAD.WIDE.U32 R6, R21, UR6, RZ ;  /* 0x0000000615067c25 */ /* 0x000fc8000f8e00ff */
[----:B------:R-:W-:-:S04]  /*5590*/  IMAD.WIDE.U32 R6, P1, R9, UR7, R6 ;  /* 0x0000000709067c25 */ /* 0x000fc8000f820006 */
[----:B------:R-:W-:-:S04]  /*55a0*/  IMAD.WIDE.U32 R8, R9, UR6, RZ ;  /* 0x0000000609087c25 */ /* 0x000fc8000f8e00ff */
[----:B------:R-:W-:Y:S01]  /*55b0*/  IMAD.X R5, RZ, RZ, RZ, P1 ;  /* 0x000000ffff057224 */ /* 0x000fe200008e06ff */
[----:B------:R-:W-:Y:S01]  /*55c0*/  IADD3 RZ, P1, R9, R6, RZ ;  /* 0x0000000609ff7210 */ /* 0x000fe20007f3e0ff */
[----:B------:R-:W-:-:S04]  /*55d0*/  IMAD.MOV.U32 R4, RZ, RZ, R7 ;  /* 0x000000ffff047224 */ /* 0x000fc800078e0007 */
[----:B------:R-:W-:-:S08]  /*55e0*/  IMAD.WIDE.U32.X R4, R21, UR7, R4, P1 ;  /* 0x0000000715047c25 */ /* 0x000fd000088e0404 */
.L_x_109:
[--C-:B------:R-:W-:Y:S01]  /*55f0*/  SHF.R.U64 R8, R4, UR8, R5.reuse ;  /* 0x0000000804087c19 */ /* 0x100fe20008001205 */
[----:B------:R-:W-:Y:S01]  /*5600*/  ULDC.64 UR6, c[0x0][0x620] ;  /* 0x0001880000067ab9 */ /* 0x000fe20000000a00 */
[----:B------:R-:W-:Y:S01]  /*5610*/  SHF.R.U32.HI R4, RZ, UR8, R5 ;  /* 0x00000008ff047c19 */ /* 0x000fe20008011605 */
[----:B------:R-:W-:Y:S01]  /*5620*/  ULDC UR5, c[0x0][0x150] ;  /* 0x0000540000057ab9 */ /* 0x000fe20000000800 */
[----:B------:R-:W-:Y:S01]  /*5630*/  IADD3 R7, P1, RZ, -R8, RZ ;  /* 0x80000008ff077210 */ /* 0x000fe20007f3e0ff */
[----:B------:R-:W2:Y:S01]  /*5640*/  LDC R24, c[0x0][0x144] ;  /* 0x00005100ff187b82 */ /* 0x000ea20000000800 */
[----:B0-----:R-:W-:Y:S01]  /*5650*/  I2FP.F32.U32 R9, R15 ;  /* 0x0000000f00097245 */ /* 0x001fe20000201000 */
[----:B------:R-:W-:Y:S02]  /*5660*/  ULDC.64 UR8, c[0x0][0x640] ;  /* 0x0001900000087ab9 */ /* 0x000fe40000000a00 */
[----:B------:R-:W-:Y:S01]  /*5670*/  IMAD.X R4, RZ, RZ, ~R4, P1 ;  /* 0x000000ffff047224 */ /* 0x000fe200008e0e04 */
[----:B------:R-:W-:-:S03]  /*5680*/  ISETP.NE.U32.AND P1, PT, RZ, UR8, PT ;  /* 0x00000008ff007c0c */ /* 0x000fc6000bf25070 */
[----:B------:R-:W-:Y:S01]  /*5690*/  IMAD R6, R4, UR6, RZ ;  /* 0x0000000604067c24 */ /* 0x000fe2000f8e02ff */
[----:B------:R-:W0:Y:S01]  /*56a0*/  LDC R21, c[0x0][0x148] ;  /* 0x00005200ff157b82 */ /* 0x000e220000000800 */
[C---:B------:R-:W-:Y:S01]  /*56b0*/  IMAD.WIDE.U32 R4, R7.reuse, UR6, R16 ;  /* 0x0000000607047c25 */ /* 0x040fe2000f8e0010 */
[----:B------:R-:W-:Y:S01]  /*56c0*/  ULDC UR6, c[0x0][0x154] ;  /* 0x0000550000067ab9 */ /* 0x000fe20000000800 */
[----:B------:R-:W-:Y:S02]  /*56d0*/  ISETP.NE.AND.EX P1, PT, RZ, UR9, PT, P1 ;  /* 0x00000009ff007c0c */ /* 0x000fe4000bf25310 */
[----:B------:R-:W-:Y:S02]  /*56e0*/  IMAD R7, R7, UR7, R6 ;  /* 0x0000000707077c24 */ /* 0x000fe4000f8e0206 */
[----:B------:R-:W-:Y:S01]  /*56f0*/  FMUL R6, R9, UR5 ;  /* 0x0000000509067c20 */ /* 0x000fe20008400000 */
[----:B------:R-:W-:Y:S01]  /*5700*/  ULDC UR5, c[0x0][0x618] ;  /* 0x0001860000057ab9 */ /* 0x000fe20000000800 */
[----:B------:R-:W-:Y:S01]  /*5710*/  ULDC UR7, c[0x0][0x608] ;  /* 0x0001820000077ab9 */ /* 0x000fe20000000800 */
[----:B------:R-:W-:-:S03]  /*5720*/  IMAD.IADD R5, R5, 0x1, R7 ;  /* 0x0000000105057824 */ /* 0x000fc600078e0207 */
[----:B------:R-:W3:Y:S02]  /*5730*/  F2I.U32.TRUNC.NTZ R6, R6 ;  /* 0x0000000600067305 */ /* 0x000ee4000020f000 */
[----:B------:R-:W-:Y:S02]  /*5740*/  SHF.R.U64 R9, R4, UR5, R5 ;  /* 0x0000000504097c19 */ /* 0x000fe40008001205 */
[----:B-1----:R-:W-:-:S05]  /*5750*/  I2FP.F32.U32 R4, R14 ;  /* 0x0000000e00047245 */ /* 0x002fca0000201000 */
[----:B------:R-:W-:Y:S01]  /*5760*/  FMUL R22, R4, UR6 ;  /* 0x0000000604167c20 */ /* 0x000fe20008400000 */
[----:B------:R-:W-:Y:S01]  /*5770*/  SHF.R.U32.HI R4, RZ, UR5, R5 ;  /* 0x00000005ff047c19 */ /* 0x000fe20008011605 */
[----:B------:R-:W-:-:S03]  /*5780*/  ULDC UR5, c[0x0][0x658] ;  /* 0x0001960000057ab9 */ /* 0x000fc60000000800 */
[--C-:B------:R-:W-:Y:S01]  /*5790*/  SHF.R.U64 R20, R9, UR7, R4.reuse ;  /* 0x0000000709147c19 */ /* 0x100fe20008001204 */
[----:B------:R-:W1:Y:S01]  /*57a0*/  F2I.U32.TRUNC.NTZ R22, R22 ;  /* 0x0000001600167305 */ /* 0x000e62000020f000 */
[----:B------:R-:W-:Y:S01]  /*57b0*/  SHF.R.U32.HI R5, RZ, UR7, R4 ;  /* 0x00000007ff057c19 */ /* 0x000fe20008011604 */
[----:B---3--:R-:W-:-:S03]  /*57c0*/  IMAD.MOV R6, RZ, RZ, -R6 ;  /* 0x000000ffff067224 */ /* 0x008fc600078e0a06 */
[----:B------:R-:W-:Y:S01]  /*57d0*/  SHF.R.U64 R18, R20, UR5, R5 ;  /* 0x0000000514127c19 */ /* 0x000fe20008001205 */
[----:B--2---:R-:W-:Y:S01]  /*57e0*/  IMAD R15, R24, R6, R15 ;  /* 0x00000006180f7224 */ /* 0x004fe200078e020f */
[----:B------:R-:W-:-:S03]  /*57f0*/  SHF.R.U32.HI R23, RZ, UR5, R5 ;  /* 0x00000005ff177c19 */ /* 0x000fc60008011605 */
[----:B------:R-:W-:Y:S02]  /*5800*/  IMAD.MOV.U32 R4, RZ, RZ, R18 ;  /* 0x000000ffff047224 */ /* 0x000fe400078e0012 */
[----:B------:R-:W-:Y:S01]  /*5810*/  IMAD.MOV.U32 R5, RZ, RZ, R23 ;  /* 0x000000ffff057224 */ /* 0x000fe200078e0017 */
[----:B-1----:R-:W-:Y:S06]  /*5820*/  @!P1 BRA `(.L_x_110) ;  /* 0x0000000000289947 */ /* 0x002fec0003800000 */
[----:B------:R-:W-:Y:S02]  /*5830*/  ULDC UR5, c[0x0][0x64c] ;  /* 0x0001930000057ab9 */ /* 0x000fe40000000800 */
[----:B------:R-:W-:-:S05]  /*5840*/  IADD3 R5, P1, R18, UR5, RZ ;  /* 0x0000000512057c10 */ /* 0x000fca000ff3e0ff */
[----:B------:R-:W-:-:S04]  /*5850*/  IMAD.X R23, RZ, RZ, R23, P1 ;  /* 0x000000ffff177224 */ /* 0x000fc800008e0617 */
[----:B------:R-:W-:-:S04]  /*5860*/  IMAD.WIDE.U32 R6, R23, UR8, RZ ;  /* 0x0000000817067c25 */ /* 0x000fc8000f8e00ff */
[----:B------:R-:W-:-:S04]  /*5870*/  IMAD.WIDE.U32 R6, P1, R5, UR9, R6 ;  /* 0x0000000905067c25 */ /* 0x000fc8000f820006 */
[----:B------:R-:W-:-:S04]  /*5880*/  IMAD.WIDE.U32 R4, R5, UR8, RZ ;  /* 0x0000000805047c25 */ /* 0x000fc8000f8e00ff */
[----:B------:R-:W-:Y:S01]  /*5890*/  IMAD.MOV.U32 R4, RZ, RZ, R7 ;  /* 0x000000ffff047224 */ /* 0x000fe200078e0007 */
[----:B------:R-:W-:Y:S01]  /*58a0*/  IADD3 RZ, P3, R5, R6, RZ ;  /* 0x0000000605ff7210 */ /* 0x000fe20007f7e0ff */
[----:B------:R-:W-:-:S04]  /*58b0*/  IMAD.X R5, RZ, RZ, RZ, P1 ;  /* 0x000000ffff057224 */ /* 0x000fc800008e06ff */
[----:B------:R-:W-:-:S08]  /*58c0*/  IMAD.WIDE.U32.X R4, R23, UR9, R4, P3 ;  /* 0x0000000917047c25 */ /* 0x000fd000098e0404 */
.L_x_110:
[----:B------:R-:W-:Y:S01]  /*58d0*/  ISETP.NE.AND P1, PT, R2, 0x1, PT ;  /* 0x000000010200780c */ /* 0x000fe20003f25270 */
[----:B------:R-:W-:Y:S01]  /*58e0*/  ULDC UR5, c[0x0][0x648] ;  /* 0x0001920000057ab9 */ /* 0x000fe20000000800 */
[----:B------:R-:W-:Y:S01]  /*58f0*/  LOP3.LUT R20, R20, UR21, RZ, 0xc0, !PT ;  /* 0x0000001514147c12 */ /* 0x000fe2000f8ec0ff */
[----:B------:R-:W-:Y:S01]  /*5900*/  IMAD.MOV R22, RZ, RZ, -R22 ;  /* 0x000000ffff167224 */ /* 0x000fe200078e0a16 */
[----:B------:R-:W-:Y:S01]  /*5910*/  SHF.R.U64 R5, R4, UR5, R5 ;  /* 0x0000000504057c19 */ /* 0x000fe20008001205 */
[----:B------:R-:W-:Y:S01]  /*5920*/  ULDC UR5, c[0x0][0x638] ;  /* 0x00018e0000057ab9 */ /* 0x000fe20000000800 */
[----:B------:R-:W-:Y:S01]  /*5930*/  LOP3.LUT R9, R9, UR4, RZ, 0xc0, !PT ;  /* 0x0000000409097c12 */ /* 0x000fe2000f8ec0ff */
[----:B------:R-:W-:Y:S01]  /*5940*/  ULDC UR6, c[0x0][0x610] ;  /* 0x0001840000067ab9 */ /* 0x000fe20000000800 */
[----:B------:R-:W-:Y:S02]  /*5950*/  IMAD.MOV.U32 R4, RZ, RZ, 0x1 ;  /* 0x00000001ff047424 */ /* 0x000fe400078e00ff */
[----:B------:R-:W-:-:S02]  /*5960*/  IMAD.MOV R7, RZ, RZ, -R5 ;  /* 0x000000ffff077224 */ /* 0x000fc400078e0a05 */
[----:B------:R-:W-:Y:S02]  /*5970*/  IMAD R20, R5, UR22, R20 ;  /* 0x0000001605147c24 */ /* 0x000fe4000f8e0214 */
[----:B0-----:R-:W-:Y:S02]  /*5980*/  @P1 IMAD R15, R21, R22, R14 ;  /* 0x00000016150f1224 */ /* 0x001fe400078e020e */
[----:B------:R-:W-:Y:S01]  /*5990*/  IMAD R18, R7, UR5, R18 ;  /* 0x0000000507127c24 */ /* 0x000fe2000f8e0212 */
[----:B------:R-:W-:Y:S01]  /*59a0*/  ULDC UR5, c[0x0][0x600] ;  /* 0x0001800000057ab9 */ /* 0x000fe20000000800 */
[----:B------:R-:W-:Y:S02]  /*59b0*/  IMAD R15, R20, UR6, R15 ;  /* 0x00000006140f7c24 */ /* 0x000fe4000f8e020f */
[----:B------:R-:W-:-:S05]  /*59c0*/  IMAD R18, R18, UR5, R9 ;  /* 0x0000000512127c24 */ /* 0x000fca000f8e0209 */
[----:B------:R-:W-:Y:S02]  /*59d0*/  SEL R9, R18, R15, !P1 ;  /* 0x0000000f12097207 */ /* 0x000fe40004800000 */
[----:B------:R-:W-:-:S07]  /*59e0*/  SEL R7, R15, R18, !P1 ;  /* 0x000000120f077207 */ /* 0x000fce0004800000 */
.L_x_108:
[----:B------:R-:W-:Y:S05]  /*59f0*/  BSYNC B1 ;  /* 0x0000000000017941 */ /* 0x000fea0003800000 */
.L_x_107:
[----:B------:R-:W-:-:S13]  /*5a00*/  LOP3.LUT P1, RZ, R4, 0xff, RZ, 0xc0, !PT ;  /* 0x000000ff04ff7812 */ /* 0x000fda000782c0ff */
[----:B------:R-:W-:Y:S05]  /*5a10*/  @P1 BRA `(.L_x_111) ;  /* 0xfffffff4004c1947 */ /* 0x000fea000383ffff */
[----:B------:R-:W-:Y:S05]  /*5a20*/  BSYNC B0 ;  /* 0x0000000000007941 */ /* 0x000fea0003800000 */
.L_x_99:
[----:B------:R-:W-:-:S03]  /*5a30*/  UMOV UR5, 0xffffffff ;  /* 0xffffffff00057882 */ /* 0x000fc60000000000 */
[----:B------:R-:W-:Y:S05]  /*5a40*/  BRA.DIV UR5, `(.L_x_112) ;  /* 0x0000000605cc7947 */ /* 0x000fea000b800000 */
[----:B------:R-:W-:-:S13]  /*5a50*/  ELECT P6, URZ, PT ;  /* 0x00000000003f782f */ /* 0x000fda00038c0000 */
.L_x_131:
[----:B------:R-:W-:Y:S04]  /*5a60*/  BSSY B0, `(.L_x_113) ;  /* 0x0000058000007945 */ /* 0x000fe80003800000 */
[----:B------:R-:W-:Y:S05]  /*5a70*/  @!P6 BRA `(.L_x_114) ;  /* 0x000000040058e947 */ /* 0x000fea0003800000 */
[----:B------:R-:W-:-:S04]  /*5a80*/  LOP3.LUT R19, R19, 0x2, RZ, 0xfc, !PT ;  /* 0x0000000213137812 */ /* 0x000fc800078efcff */
[----:B------:R-:W-:-:S13]  /*5a90*/  ISETP.NE.AND P0, PT, R19, 0x3, PT ;  /* 0x000000031300780c */ /* 0x000fda0003f05270 */
[----:B------:R-:W-:Y:S05]  /*5aa0*/  @!P0 BRA `(.L_x_115) ;  /* 0x0000000000048947 */ /* 0x000fea0003800000 */
[----:B------:R-:W-:Y:S01]  /*5ab0*/  BPT.TRAP 0x1 ;  /* 0x000000040000795c */ /* 0x000fe20000300000 */
.L_x_115:
[----:B------:R-:W0:Y:S01]  /*5ac0*/  S2R R3, SR_CgaCtaId ;  /* 0x0000000000037919 */ /* 0x000e220000008800 */
[----:B------:R-:W-:-:S04]  /*5ad0*/  MOV R2, 0x400 ;  /* 0x0000040000027802 */ /* 0x000fc80000000f00 */
[----:B0-----:R-:W-:Y:S02]  /*5ae0*/  LEA R3, R3, R2, 0x18 ;  /* 0x0000000203037211 */ /* 0x001fe400078ec0ff */
[----:B------:R-:W-:-:S03]  /*5af0*/  SHF.L.U32 R2, R0, 0x1f, RZ ;  /* 0x0000001f00027819 */ /* 0x000fc600000006ff */
[----:B------:R-:W-:-:S04]  /*5b00*/  VIADD R3, R3, 0x48 ;  /* 0x0000004803037836 */ /* 0x000fc80000000000 */
[C---:B------:R-:W-:Y:S02]  /*5b10*/  IMAD R7, R12.reuse, 0x8, R3 ;  /* 0x000000080c077824 */ /* 0x040fe400078e0203 */
[----:B------:R-:W-:Y:S02]  /*5b20*/  VIADD R12, R12, 0x1 ;  /* 0x000000010c0c7836 */ /* 0x000fe40000000000 */
[----:B------:R-:W0:Y:S03]  /*5b30*/  SYNCS.PHASECHK.TRANS64.TRYWAIT P0, [R7+URZ], R2 ;  /* 0x00000002070075a7 */ /* 0x000e26000800017f */
[----:B------:R-:W-:-:S04]  /*5b40*/  ISETP.NE.AND P1, PT, R12, 0x9, PT ;  /* 0x000000090c00780c */ /* 0x000fc80003f25270 */
[----:B------:R-:W-:Y:S02]  /*5b50*/  SEL R5, RZ, 0x1, P1 ;  /* 0x00000001ff057807 */ /* 0x000fe40000800000 */
[----:B------:R-:W-:Y:S02]  /*5b60*/  SEL R12, R12, RZ, P1 ;  /* 0x000000ff0c0c7207 */ /* 0x000fe40000800000 */
[----:B------:R-:W-:-:S03]  /*5b70*/  LOP3.LUT R5, R0, R5, RZ, 0x3c, !PT ;  /* 0x0000000500057212 */ /* 0x000fc600078e3cff */
[----:B------:R-:W-:Y:S01]  /*5b80*/  IMAD R9, R12, 0x8, R3 ;  /* 0x000000080c097824 */ /* 0x000fe200078e0203 */
[----:B------:R-:W-:Y:S01]  /*5b90*/  SHF.L.U32 R4, R5, 0x1f, RZ ;  /* 0x0000001f05047819 */ /* 0x000fe200000006ff */
[----:B0-----:R-:W-:Y:S06]  /*5ba0*/  @!P0 BRA `(.L_x_116) ;  /* 0x0000000400948947 */ /* 0x001fec0003800000 */
.L_x_132:
[----:B------:R-:W1:Y:S01]  /*5bb0*/  SYNCS.PHASECHK.TRANS64.TRYWAIT P0, [R9+URZ], R4 ;  /* 0x00000004090075a7 */ /* 0x000e62000800017f */
[----:B------:R-:W-:-:S05]  /*5bc0*/  VIADD R0, R12, 0x1 ;  /* 0x000000010c007836 */ /* 0x000fca0000000000 */
[----:B------:R-:W-:-:S04]  /*5bd0*/  ISETP.NE.AND P1, PT, R0, 0x9, PT ;  /* 0x000000090000780c */ /* 0x000fc80003f25270 */
[----:B0-----:R-:W-:Y:S02]  /*5be0*/  SEL R2, RZ, 0x1, P1 ;  /* 0x00000001ff027807 */ /* 0x001fe40000800000 */
[----:B------:R-:W-:Y:S02]  /*5bf0*/  SEL R0, R0, RZ, P1 ;  /* 0x000000ff00007207 */ /* 0x000fe40000800000 */
[----:B------:R-:W-:-:S03]  /*5c00*/  LOP3.LUT R7, R5, R2, RZ, 0x3c, !PT ;  /* 0x0000000205077212 */ /* 0x000fc600078e3cff */
[----:B------:R-:W-:Y:S01]  /*5c10*/  IMAD R6, R0, 0x8, R3 ;  /* 0x0000000800067824 */ /* 0x000fe200078e0203 */
[----:B------:R-:W-:Y:S01]  /*5c20*/  SHF.L.U32 R5, R7, 0x1f, RZ ;  /* 0x0000001f07057819 */ /* 0x000fe200000006ff */
[----:B-1----:R-:W-:Y:S06]  /*5c30*/  @!P0 BRA `(.L_x_117) ;  /* 0x0000000400848947 */ /* 0x002fec0003800000 */
.L_x_133:
[----:B------:R-:W1:Y:S01]  /*5c40*/  SYNCS.PHASECHK.TRANS64.TRYWAIT P0, [R6+URZ], R5 ;  /* 0x00000005060075a7 */ /* 0x000e62000800017f */
[----:B------:R-:W-:-:S05]  /*5c50*/  VIADD R0, R0, 0x1 ;  /* 0x0000000100007836 */ /* 0x000fca0000000000 */
[----:B------:R-:W-:-:S04]  /*5c60*/  ISETP.NE.AND P1, PT, R0, 0x9, PT ;  /* 0x000000090000780c */ /* 0x000fc80003f25270 */
[----:B------:R-:W-:Y:S02]  /*5c70*/  SEL R2, RZ, 0x1, P1 ;  /* 0x00000001ff027807 */ /* 0x000fe40000800000 */
[----:B------:R-:W-:Y:S02]  /*5c80*/  SEL R0, R0, RZ, P1 ;  /* 0x000000ff00007207 */ /* 0x000fe40000800000 */
[----:B------:R-:W-:-:S03]  /*5c90*/  LOP3.LUT R7, R7, R2, RZ, 0x3c, !PT ;  /* 0x0000000207077212 */ /* 0x000fc600078e3cff */
[----:B0-----:R-:W-:Y:S01]  /*5ca0*/  IMAD R9, R0, 0x8, R3 ;  /* 0x0000000800097824 */ /* 0x001fe200078e0203 */
[----:B------:R-:W-:Y:S01]  /*5cb0*/  SHF.L.U32 R4, R7, 0x1f, RZ ;  /* 0x0000001f07047819 */ /* 0x000fe200000006ff */
[----:B-1----:R-:W-:Y:S06]  /*5cc0*/  @!P0 BRA `(.L_x_118) ;  /* 0x0000000400748947 */ /* 0x002fec0003800000 */
.L_x_134:
        /* <DEDUP_REMOVED lines=9> */
.L_x_135:
        /* <DEDUP_REMOVED lines=9> */
.L_x_136:
        /* <DEDUP_REMOVED lines=9> */
.L_x_137:
        /* <DEDUP_REMOVED lines=9> */
.L_x_138:
[----:B------:R-:W1:Y:S01]  /*5f10*/  SYNCS.PHASECHK.TRANS64.TRYWAIT P0, [R9+URZ], R4 ;  /* 0x00000004090075a7 */ /* 0x000e62000800017f */
[----:B------:R-:W-:-:S05]  /*5f20*/  VIADD R0, R0, 0x1 ;  /* 0x0000000100007836 */ /* 0x000fca0000000000 */
[----:B------:R-:W-:-:S04]  /*5f30*/  ISETP.NE.AND P1, PT, R0, 0x9, PT ;  /* 0x000000090000780c */ /* 0x000fc80003f25270 */
[----:B------:R-:W-:Y:S02]  /*5f40*/  SEL R2, RZ, 0x1, P1 ;  /* 0x00000001ff027807 */ /* 0x000fe40000800000 */
[----:B------:R-:W-:Y:S02]  /*5f50*/  SEL R0, R0, RZ, P1 ;  /* 0x000000ff00007207 */ /* 0x000fe40000800000 */
[----:B------:R-:W-:Y:S01]  /*5f60*/  LOP3.LUT R2, R7, R2, RZ, 0x3c, !PT ;  /* 0x0000000207027212 */ /* 0x000fe200078e3cff */
[----:B-1----:R-:W-:Y:S06]  /*5f70*/  @!P0 BRA `(.L_x_123) ;  /* 0x00000004002c8947 */ /* 0x002fec0003800000 */
.L_x_139:
[----:B------:R-:W-:Y:S01]  /*5f80*/  IMAD R3, R0, 0x8, R3 ;  /* 0x0000000800037824 */ /* 0x000fe200078e0203 */
[----:B------:R-:W-:-:S07]  /*5f90*/  SHF.L.U32 R0, R2, 0x1f, RZ ;  /* 0x0000001f02007819 */ /* 0x000fce00000006ff */
.L_x_124:
[----:B--2---:R2:W3:Y:S02]  /*5fa0*/  SYNCS.PHASECHK.TRANS64.TRYWAIT P0, [R3+URZ], R0 ;  /* 0x00000000030075a7 */ /* 0x0044e4000800017f */
[----:B---3--:R-:W-:Y:S05]  /*5fb0*/  @!P0 NANOSLEEP.SYNCS 0x989680 ;  /* 0x009896800000895d */ /* 0x008fea0003900000 */
[----:B------:R-:W3:Y:S02]  /*5fc0*/  @!P0 SYNCS.PHASECHK.TRANS64 P0, [R3+URZ], R0 ;  /* 0x00000000030085a7 */ /* 0x000ee4000800007f */
[----:B---3--:R-:W-:Y:S05]  /*5fd0*/  @!P0 BRA `(.L_x_124) ;  /* 0xfffffffc00f08947 */ /* 0x008fea000383ffff */
.L_x_114:
[----:B------:R-:W-:Y:S05]  /*5fe0*/  BSYNC B0 ;  /* 0x0000000000007941 */ /* 0x000fea0003800000 */
.L_x_113:
[----:B------:R-:W-:Y:S05]  /*5ff0*/  EXIT ;  /* 0x000000000000794d */ /* 0x000fea0003800000 */
.L_x_18:
[----:B---3--:R3:W4:Y:S02]  /*6000*/  SYNCS.PHASECHK.TRANS64.TRYWAIT P1, [R3+URZ], R0 ;  /* 0x00000000030075a7 */ /* 0x008724000802017f */
[----:B----4-:R-:W-:Y:S05]  /*6010*/  @!P1 NANOSLEEP.SYNCS 0x989680 ;  /* 0x009896800000995d */ /* 0x010fea0003900000 */
[----:B------:R-:W4:Y:S02]  /*6020*/  @!P1 SYNCS.PHASECHK.TRANS64 P1, [R3+URZ], R0 ;  /* 0x00000000030095a7 */ /* 0x000f24000802007f */
[----:B----4-:R-:W-:Y:S05]  /*6030*/  @!P1 BRA `(.L_x_18) ;  /* 0xfffffffc00f09947 */ /* 0x010fea000383ffff */
[----:B------:R-:W-:Y:S05]  /*6040*/  BRA `(.L_x_17) ;  /* 0xffffffb000a47947 */ /* 0x000fea000383ffff */
.L_x_23:
[----:B-1----:R-:W-:-:S04]  /*6050*/  IMAD.U32 R4, RZ, RZ, UR8 ;  /* 0x00000008ff047e24 */ /* 0x002fc8000f8e00ff */
[----:B------:R1:W2:Y:S03]  /*6060*/  SYNCS.PHASECHK.TRANS64.TRYWAIT P1, [R4+URZ], R3 ;  /* 0x00000003040075a7 */ /* 0x0002a6000802017f */
[----:B--2---:R-:W-:Y:S05]  /*6070*/  @!P1 NANOSLEEP.SYNCS 0x989680 ;  /* 0x009896800000995d */ /* 0x004fea0003900000 */
[----:B------:R-:W2:Y:S02]  /*6080*/  @!P1 SYNCS.PHASECHK.TRANS64 P1, [R4+URZ], R3 ;  /* 0x00000003040095a7 */ /* 0x000ea4000802007f */
[----:B--2---:R-:W-:Y:S05]  /*6090*/  @!P1 BRA `(.L_x_23) ;  /* 0xfffffffc00ec9947 */ /* 0x004fea000383ffff */
[----:B------:R-:W-:Y:S05]  /*60a0*/  BRA `(.L_x_22) ;  /* 0xffffffb400807947 */ /* 0x000fea000383ffff */
.L_x_100:
[----:B------:R-:W-:Y:S01]  /*60b0*/  BSSY B1, `(.L_x_125) ;  /* 0x0000006000017945 */ /* 0x000fe20003800000 */
[----:B------:R-:W-:-:S07]  /*60c0*/  IMAD.MOV.U32 R15, RZ, RZ, -0x1 ;  /* 0xffffffffff0f7424 */ /* 0x000fce00078e00ff */
[----:B------:R-:W-:Y:S05]  /*60d0*/  WARPSYNC.COLLECTIVE R15, `(.L_x_126) ;  /* 0x000000000f0c7348 */ /* 0x000fea0003c00000 */
[----:B------:R-:W-:Y:S02]  /*60e0*/  ELECT P6, UR62, PT ;  /* 0x00000000003e782f */ /* 0x000fe400038c0000 */
[----:B------:R-:W-:Y:S01]  /*60f0*/  MOV R14, UR62 ;  /* 0x0000003e000e7c02 */ /* 0x000fe20008000f00 */
[----:B------:R-:W-:Y:S10]  /*6100*/  ENDCOLLECTIVE ;  /* 0x000000000000791b */ /* 0x000ff40003800000 */
.L_x_126:
[----:B------:R-:W-:Y:S05]  /*6110*/  BSYNC B1 ;  /* 0x0000000000017941 */ /* 0x000fea0003800000 */
.L_x_125:
[----:B------:R-:W-:Y:S05]  /*6120*/  BRA `(.L_x_127) ;  /* 0xffffffec00947947 */ /* 0x000fea000383ffff */
.L_x_103:
[----:B0-----:R0:W1:Y:S02]  /*6130*/  SYNCS.PHASECHK.TRANS64.TRYWAIT P1, [R14+URZ+0x48], R7 ;  /* 0x000048070e0075a7 */ /* 0x001064000802017f */
[----:B-1----:R-:W-:Y:S05]  /*6140*/  @!P1 NANOSLEEP.SYNCS 0x989680 ;  /* 0x009896800000995d */ /* 0x002fea0003900000 */
[----:B------:R-:W1:Y:S02]  /*6150*/  @!P1 SYNCS.PHASECHK.TRANS64 P1, [R14+URZ+0x48], R7 ;  /* 0x000048070e0095a7 */ /* 0x000e64000802007f */
[----:B-1----:R-:W-:Y:S05]  /*6160*/  @!P1 BRA `(.L_x_103) ;  /* 0xfffffffc00f09947 */ /* 0x002fea000383ffff */
[----:B------:R-:W-:Y:S05]  /*6170*/  BRA `(.L_x_128) ;  /* 0xffffffec00c87947 */ /* 0x000fea000383ffff */
.L_x_112:
[----:B------:R-:W-:Y:S01]  /*6180*/  BSSY B0, `(.L_x_129) ;  /* 0x0000006000007945 */ /* 0x000fe20003800000 */
[----:B------:R-:W-:-:S07]  /*6190*/  IMAD.MOV.U32 R15, RZ, RZ, -0x1 ;  /* 0xffffffffff0f7424 */ /* 0x000fce00078e00ff */
[----:B------:R-:W-:Y:S05]  /*61a0*/  WARPSYNC.COLLECTIVE R15, `(.L_x_130) ;  /* 0x000000000f0c7348 */ /* 0x000fea0003c00000 */
[----:B------:R-:W-:Y:S02]  /*61b0*/  ELECT P6, UR62, PT ;  /* 0x00000000003e782f */ /* 0x000fe400038c0000 */
[----:B------:R-:W-:Y:S01]  /*61c0*/  MOV R14, UR62 ;  /* 0x0000003e000e7c02 */ /* 0x000fe20008000f00 */
[----:B------:R-:W-:Y:S10]  /*61d0*/  ENDCOLLECTIVE ;  /* 0x000000000000791b */ /* 0x000ff40003800000 */
.L_x_130:
[----:B------:R-:W-:Y:S05]  /*61e0*/  BSYNC B0 ;  /* 0x0000000000007941 */ /* 0x000fea0003800000 */
.L_x_129:
[----:B------:R-:W-:Y:S05]  /*61f0*/  BRA `(.L_x_131) ;  /* 0xfffffff800187947 */ /* 0x000fea000383ffff */
.L_x_116:
[----:B0-----:R0:W1:Y:S02]  /*6200*/  SYNCS.PHASECHK.TRANS64.TRYWAIT P0, [R7+URZ], R2 ;  /* 0x00000002070075a7 */ /* 0x001064000800017f */
[----:B-1----:R-:W-:Y:S05]  /*6210*/  @!P0 NANOSLEEP.SYNCS 0x989680 ;  /* 0x009896800000895d */ /* 0x002fea0003900000 */
[----:B------:R-:W1:Y:S02]  /*6220*/  @!P0 SYNCS.PHASECHK.TRANS64 P0, [R7+URZ], R2 ;  /* 0x00000002070085a7 */ /* 0x000e64000800007f */
[----:B-1----:R-:W-:Y:S05]  /*6230*/  @!P0 BRA `(.L_x_116) ;  /* 0xfffffffc00f08947 */ /* 0x002fea000383ffff */
[----:B------:R-:W-:Y:S05]  /*6240*/  BRA `(.L_x_132) ;  /* 0xfffffff800587947 */ /* 0x000fea000383ffff */
.L_x_117:
[----:B0-----:R0:W1:Y:S02]  /*6250*/  SYNCS.PHASECHK.TRANS64.TRYWAIT P0, [R9+URZ], R4 ;  /* 0x00000004090075a7 */ /* 0x001064000800017f */
[----:B-1----:R-:W-:Y:S05]  /*6260*/  @!P0 NANOSLEEP.SYNCS 0x989680 ;  /* 0x009896800000895d */ /* 0x002fea0003900000 */
[----:B------:R-:W1:Y:S02]  /*6270*/  @!P0 SYNCS.PHASECHK.TRANS64 P0, [R9+URZ], R4 ;  /* 0x00000004090085a7 */ /* 0x000e64000800007f */
[----:B-1----:R-:W-:Y:S05]  /*6280*/  @!P0 BRA `(.L_x_117) ;  /* 0xfffffffc00f08947 */ /* 0x002fea000383ffff */
[----:B------:R-:W-:Y:S05]  /*6290*/  BRA `(.L_x_133) ;  /* 0xfffffff800687947 */ /* 0x000fea000383ffff */
.L_x_118:
[----:B0-----:R0:W1:Y:S02]  /*62a0*/  SYNCS.PHASECHK.TRANS64.TRYWAIT P0, [R6+URZ], R5 ;  /* 0x00000005060075a7 */ /* 0x001064000800017f */
[----:B-1----:R-:W-:Y:S05]  /*62b0*/  @!P0 NANOSLEEP.SYNCS 0x989680 ;  /* 0x009896800000895d */ /* 0x002fea0003900000 */
[----:B------:R-:W1:Y:S02]  /*62c0*/  @!P0 SYNCS.PHASECHK.TRANS64 P0, [R6+URZ], R5 ;  /* 0x00000005060085a7 */ /* 0x000e64000800007f */
[----:B-1----:R-:W-:Y:S05]  /*62d0*/  @!P0 BRA `(.L_x_118) ;  /* 0xfffffffc00f08947 */ /* 0x002fea000383ffff */
[----:B------:R-:W-:Y:S05]  /*62e0*/  BRA `(.L_x_134) ;  /* 0xfffffff800787947 */ /* 0x000fea000383ffff */
.L_x_119:
[----:B0-----:R0:W1:Y:S02]  /*62f0*/  SYNCS.PHASECHK.TRANS64.TRYWAIT P0, [R9+URZ], R4 ;  /* 0x00000004090075a7 */ /* 0x001064000800017f */
[----:B-1----:R-:W-:Y:S05]  /*6300*/  @!P0 NANOSLEEP.SYNCS 0x989680 ;  /* 0x009896800000895d */ /* 0x002fea0003900000 */
[----:B------:R-:W1:Y:S02]  /*6310*/  @!P0 SYNCS.PHASECHK.TRANS64 P0, [R9+URZ], R4 ;  /* 0x00000004090085a7 */ /* 0x000e64000800007f */
[----:B-1----:R-:W-:Y:S05]  /*6320*/  @!P0 BRA `(.L_x_119) ;  /* 0xfffffffc00f08947 */ /* 0x002fea000383ffff */
[----:B------:R-:W-:Y:S05]  /*6330*/  BRA `(.L_x_135) ;  /* 0xfffffff800887947 */ /* 0x000fea000383ffff */
.L_x_120:
[----:B0-----:R0:W1:Y:S02]  /*6340*/  SYNCS.PHASECHK.TRANS64.TRYWAIT P0, [R6+URZ], R5 ;  /* 0x00000005060075a7 */ /* 0x001064000800017f */
[----:B-1----:R-:W-:Y:S05]  /*6350*/  @!P0 NANOSLEEP.SYNCS 0x989680 ;  /* 0x009896800000895d */ /* 0x002fea0003900000 */
[----:B------:R-:W1:Y:S02]  /*6360*/  @!P0 SYNCS.PHASECHK.TRANS64 P0, [R6+URZ], R5 ;  /* 0x00000005060085a7 */ /* 0x000e64000800007f */
[----:B-1----:R-:W-:Y:S05]  /*6370*/  @!P0 BRA `(.L_x_120) ;  /* 0xfffffffc00f08947 */ /* 0x002fea000383ffff */
[----:B------:R-:W-:Y:S05]  /*6380*/  BRA `(.L_x_136) ;  /* 0xfffffff800987947 */ /* 0x000fea000383ffff */
.L_x_121:
[----:B0-----:R0:W1:Y:S02]  /*6390*/  SYNCS.PHASECHK.TRANS64.TRYWAIT P0, [R9+URZ], R4 ;  /* 0x00000004090075a7 */ /* 0x001064000800017f */
[----:B-1----:R-:W-:Y:S05]  /*63a0*/  @!P0 NANOSLEEP.SYNCS 0x989680 ;  /* 0x009896800000895d */ /* 0x002fea0003900000 */
[----:B------:R-:W1:Y:S02]  /*63b0*/  @!P0 SYNCS.PHASECHK.TRANS64 P0, [R9+URZ], R4 ;  /* 0x00000004090085a7 */ /* 0x000e64000800007f */
[----:B-1----:R-:W-:Y:S05]  /*63c0*/  @!P0 BRA `(.L_x_121) ;  /* 0xfffffffc00f08947 */ /* 0x002fea000383ffff */
[----:B------:R-:W-:Y:S05]  /*63d0*/  BRA `(.L_x_137) ;  /* 0xfffffff800a87947 */ /* 0x000fea000383ffff */
.L_x_122:
[----:B0-----:R0:W1:Y:S02]  /*63e0*/  SYNCS.PHASECHK.TRANS64.TRYWAIT P0, [R6+URZ], R5 ;  /* 0x00000005060075a7 */ /* 0x001064000800017f */
[----:B-1----:R-:W-:Y:S05]  /*63f0*/  @!P0 NANOSLEEP.SYNCS 0x989680 ;  /* 0x009896800000895d */ /* 0x002fea0003900000 */
[----:B------:R-:W1:Y:S02]  /*6400*/  @!P0 SYNCS.PHASECHK.TRANS64 P0, [R6+URZ], R5 ;  /* 0x00000005060085a7 */ /* 0x000e64000800007f */
[----:B-1----:R-:W-:Y:S05]  /*6410*/  @!P0 BRA `(.L_x_122) ;  /* 0xfffffffc00f08947 */ /* 0x002fea000383ffff */
[----:B------:R-:W-:Y:S05]  /*6420*/  BRA `(.L_x_138) ;  /* 0xfffffff800b87947 */ /* 0x000fea000383ffff */
.L_x_123:
[----:B-1----:R1:W2:Y:S02]  /*6430*/  SYNCS.PHASECHK.TRANS64.TRYWAIT P0, [R9+URZ], R4 ;  /* 0x00000004090075a7 */ /* 0x0022a4000800017f */
[----:B--2---:R-:W-:Y:S05]  /*6440*/  @!P0 NANOSLEEP.SYNCS 0x989680 ;  /* 0x009896800000895d */ /* 0x004fea0003900000 */
[----:B------:R-:W2:Y:S02]  /*6450*/  @!P0 SYNCS.PHASECHK.TRANS64 P0, [R9+URZ], R4 ;  /* 0x00000004090085a7 */ /* 0x000ea4000800007f */
[----:B--2---:R-:W-:Y:S05]  /*6460*/  @!P0 BRA `(.L_x_123) ;  /* 0xfffffffc00f08947 */ /* 0x004fea000383ffff */
[----:B------:R-:W-:Y:S05]  /*6470*/  BRA `(.L_x_139) ;  /* 0xfffffff800c07947 */ /* 0x000fea000383ffff */
.L_x_140:
[----:B------:R-:W-:-:S00]  /*6480*/  BRA `(.L_x_140) ;  /* 0xfffffffc00fc7947 */ /* 0x000fc0000383ffff */
[----:B------:R-:W-:-:S00]  /*6490*/  NOP ;  /* 0x0000000000007918 */ /* 0x000fc00000000000 */
        /* <DEDUP_REMOVED lines=14> */
.L_x_141:


//--------------------- .nv.global.init           --------------------------
	.section	.nv.global.init,"aw",@progbits
.nv.global.init:
	.type		$str$22,@object
	.size		$str$22,($str$23 - $str$22)
$str$22:
        /*0000*/ 	.byte	0x6b, 0x5f, 0x74, 0x69, 0x6c, 0x65, 0x5f, 0x63, 0x6f, 0x75, 0x6e, 0x74, 0x20, 0x3e, 0x3d, 0x20
        /*0010*/ 	.byte	0x31, 0x00
	.type		$str$23,@object
	.size		$str$23,(__unnamed_1 - $str$23)
$str$23:
        /*0012*/ 	.byte	0x2f, 0x74, 0x6d, 0x70, 0x2f, 0x63, 0x75, 0x74, 0x6c, 0x61, 0x73, 0x73, 0x5f, 0x73, 0x77, 0x65
        /*0022*/ 	.byte	0x65, 0x70, 0x5f, 0x73, 0x72, 0x63, 0x2f, 0x69, 0x6e, 0x63, 0x6c, 0x75, 0x64, 0x65, 0x2f, 0x63
        /*0032*/ 	.byte	0x75, 0x74, 0x6c, 0x61, 0x73, 0x73, 0x2f, 0x67, 0x65, 0x6d, 0x6d, 0x2f, 0x63, 0x6f, 0x6c, 0x6c
        /*0042*/ 	.byte	0x65, 0x63, 0x74, 0x69, 0x76, 0x65, 0x2f, 0x73, 0x6d, 0x39, 0x30, 0x5f, 0x6d, 0x6d, 0x61, 0x5f
        /*0052*/ 	.byte	0x74, 0x6d, 0x61, 0x5f, 0x67, 0x6d, 0x6d, 0x61, 0x5f, 0x73, 0x73, 0x5f, 0x77, 0x61, 0x72, 0x70
        /*0062*/ 	.byte	0x73, 0x70, 0x65, 0x63, 0x69, 0x61, 0x6c, 0x69, 0x7a, 0x65, 0x64, 0x2e, 0x68, 0x70, 0x70, 0x00
	.type		__unnamed_1,@object
	.size		__unnamed_1,(.L_0 - __unnamed_1)
__unnamed_1:
        /*0072*/ 	.byte	0x76, 0x6f, 0x69, 0x64, 0x20, 0x63, 0x75, 0x74, 0x6c, 0x61, 0x73, 0x73, 0x3a, 0x3a, 0x67, 0x65
        /* <DEDUP_REMOVED lines=180> */
        /*0bc2*/ 	.byte	0x79, 0x5d, 0x00
.L_0:


//--------------------- .nv.shared._ZN7cutlass13device_kernelINS_4gemm6kernel13GemmUniversalIN4cute5tupleIJiiiiEEENS1_10collective13CollectiveMmaINS1_34MainloopSm90TmaGmmaWarpSpecializedILi9ENS5_IJNS4_1CILi1EEESB_SB_EEENS1_35KernelTmaWarpSpecializedCooperativeEEENS5_IJNSA_ILi128EEENSA_ILi64EEESG_EEENS_10bfloat16_tENS5_IJlSB_lEEESI_NS5_IJSB_llEEENS4_8TiledMMAINS4_8MMA_AtomIJNS4_4SM904GMMA27MMA_64x64x16_F32BF16BF16_SSILNSO_5MajorE0ELSQ_1ELNSO_7ScaleInE1ELSR_1EEEEEENS4_6LayoutINS5_IJNSA_ILi2EEESB_SB_EEENS5_IJSB_NSA_ILi0EEESX_EEEEENS5_IJNS4_10UnderscoreES10_S10_EEEEENS4_13SM90_TMA_LOADENS4_14ComposedLayoutINS4_7SwizzleILi3ELi4ELi3EEENS4_18smem_ptr_flag_bitsILi16EEENSU_INS5_IJNSA_ILi8EEESG_EEENS5_IJSG_SB_EEEEEEEvNS4_8identityES13_NS14_IS16_S18_NSU_INS5_IJSG_S19_EEENS5_IJSB_SG_EEEEEEEvS1E_EENS_8epilogue10collective6detail29Sm90TmaWarpSpecializedAdapterINS1L_15DefaultEpilogueISI_SJ_SJ_NS1K_6thread17LinearCombinationISI_Li1EffLNS1P_9ScaleType4KindE0ELNS_15FloatRoundStyleE2ESI_EENS1_15EpilogueDefaultEEEEEvvEEEEvNT_6ParamsE --------------------------
	.section	.nv.shared._ZN7cutlass13device_kernelINS_4gemm6kernel13GemmUniversalIN4cute5tupleIJiiiiEEENS1_10collective13CollectiveMmaINS1_34MainloopSm90TmaGmmaWarpSpecializedILi9ENS5_IJNS4_1CILi1EEESB_SB_EEENS1_35KernelTmaWarpSpecializedCooperativeEEENS5_IJNSA_ILi128EEENSA_ILi64EEESG_EEENS_10bfloat16_tENS5_IJlSB_lEEESI_NS5_IJSB_llEEENS4_8TiledMMAINS4_8MMA_AtomIJNS4_4SM904GMMA27MMA_64x64x16_F32BF16BF16_SSILNSO_5MajorE0ELSQ_1ELNSO_7ScaleInE1ELSR_1EEEEEENS4_6LayoutINS5_IJNSA_ILi2EEESB_SB_EEENS5_IJSB_NSA_ILi0EEESX_EEEEENS5_IJNS4_10UnderscoreES10_S10_EEEEENS4_13SM90_TMA_LOADENS4_14ComposedLayoutINS4_7SwizzleILi3ELi4ELi3EEENS4_18smem_ptr_flag_bitsILi16EEENSU_INS5_IJNSA_ILi8EEESG_EEENS5_IJSG_SB_EEEEEEEvNS4_8identityES13_NS14_IS16_S18_NSU_INS5_IJSG_S19_EEENS5_IJSB_SG_EEEEEEEvS1E_EENS_8epilogue10collective6detail29Sm90TmaWarpSpecializedAdapterINS1L_15DefaultEpilogueISI_SJ_SJ_NS1K_6thread17LinearCombinationISI_Li1EffLNS1P_9ScaleType4KindE0ELNS_15FloatRoundStyleE2ESI_EENS1_15EpilogueDefaultEEEEEvvEEEEvNT_6ParamsE,"aw",@nobits
	.sectionflags	@""
	.align	16
	.zero		1024


//--------------------- .nv.shared.reserved.0     --------------------------
	.section	.nv.shared.reserved.0,"aw",@nobits
	.weak		__nv_reservedSMEM_offset_0_alias
	.size		__nv_reservedSMEM_offset_0_alias, 0, 0
	.other		__nv_reservedSMEM_offset_0_alias,@"STO_CUDA_RESERVED_SHARED STV_DEFAULT"
__nv_reservedSMEM_offset_0_alias:
	.zero		0


//--------------------- .nv.global                --------------------------
	.section	.nv.global,"aw",@nobits
.nv.global:
	.type		_ZN39_INTERNAL_36c1aee3_4_k_cu_14eb1683_27904cute1_E,@object
	.size		_ZN39_INTERNAL_36c1aee3_4_k_cu_14eb1683_27904cute1_E,(_ZN39_INTERNAL_36c1aee3_4_k_cu_14eb1683_27904cuda3std3__45__cpo6cbeginE - _ZN39_INTERNAL_36c1aee3_4_k_cu_14eb1683_27904cute1_E)
_ZN39_INTERNAL_36c1aee3_4_k_cu_14eb1683_27904cute1_E:
	.zero		1
	.type		_ZN39_INTERNAL_36c1aee3_4_k_cu_14eb1683_27904cuda3std3__45__cpo6cbeginE,@object
	.size		_ZN39_INTERNAL_36c1aee3_4_k_cu_14eb1683_27904cuda3std3__45__cpo6cbeginE,(_ZN39_INTERNAL_36c1aee3_4_k_cu_14eb1683_27904cuda3std3__48in_placeE - _ZN39_INTERNAL_36c1aee3_4_k_cu_14eb1683_27904cuda3std3__45__cpo6cbeginE)
_ZN39_INTERNAL_36c1aee3_4_k_cu_14eb1683_27904cuda3std3__45__cpo6cbeginE:
	.zero		1
	.type		_ZN39_INTERNAL_36c1aee3_4_k_cu_14eb1683_27904cuda3std3__48in_placeE,@object
	.size		_ZN39_INTERNAL_36c1aee3_4_k_cu_14eb1683_27904cuda3std3__48in_placeE,(_ZN39_INTERNAL_36c1aee3_4_k_cu_14eb1683_27904cuda3std6ranges3__45__cpo9iter_moveE - _ZN39_INTERNAL_36c1aee3_4_k_cu_14eb1683_27904cuda3std3__48in_placeE)
_ZN39_INTERNAL_36c1aee3_4_k_cu_14eb1683_27904cuda3std3__48in_placeE:
	.zero		1
	.type		_ZN39_INTERNAL_36c1aee3_4_k_cu_14eb1683_27904cuda3std6ranges3__45__cpo9iter_moveE,@object
	.size		_ZN39_INTERNAL_36c1aee3_4_k_cu_14eb1683_27904cuda3std6ranges3__45__cpo9iter_moveE,(_ZN39_INTERNAL_36c1aee3_4_k_cu_14eb1683_27904cuda3std3__45__cpo5beginE - _ZN39_INTERNAL_36c1aee3_4_k_cu_14eb1683_27904cuda3std6ranges3__45__cpo9iter_moveE)
_ZN39_INTERNAL_36c1aee3_4_k_cu_14eb1683_27904cuda3std6ranges3__45__cpo9iter_moveE:
	.zero		1
	.type		_ZN39_INTERNAL_36c1aee3_4_k_cu_14eb1683_27904cuda3std3__45__cpo5beginE,@object
	.size		_ZN39_INTERNAL_36c1aee3_4_k_cu_14eb1683_27904cuda3std3__45__cpo5beginE,(_ZN39_INTERNAL_36c1aee3_4_k_cu_14eb1683_27904cuda3std3__441_GLOBAL__N__36c1aee3_4_k_cu_14eb1683_27906ignoreE - _ZN39_INTERNAL_36c1aee3_4_k_cu_14eb1683_27904cuda3std3__45__cpo5beginE)
_ZN39_INTERNAL_36c1aee3_4_k_cu_14eb1683_27904cuda3std3__45__cpo5beginE:
	.zero		1
	.type		_ZN39_INTERNAL_36c1aee3_4_k_cu_14eb1683_27904cuda3std3__441_GLOBAL__N__36c1aee3_4_k_cu_14eb1683_27906ignoreE,@object
	.size		_ZN39_INTERNAL_36c1aee3_4_k_cu_14eb1683_27904cuda3std3__441_GLOBAL__N__36c1aee3_4_k_cu_14eb1683_27906ignoreE,(_ZN39_INTERNAL_36c1aee3_4_k_cu_14eb1683_27904cute7productE - _ZN39_INTERNAL_36c1aee3_4_k_cu_14eb1683_27904cuda3std3__441_GLOBAL__N__36c1aee3_4_k_cu_14eb1683_27906ignoreE)
_ZN39_INTERNAL_36c1aee3_4_k_cu_14eb1683_27904cuda3std3__441_GLOBAL__N__36c1aee3_4_k_cu_14eb1683_27906ignoreE:
	.zero		1
	.type		_ZN39_INTERNAL_36c1aee3_4_k_cu_14eb1683_27904cute7productE,@object
	.size		_ZN39_INTERNAL_36c1aee3_4_k_cu_14eb1683_27904cute7productE,(_ZN39_INTERNAL_36c1aee3_4_k_cu_14eb1683_27904cuda3std3__45__cpo3endE - _ZN39_INTERNAL_36c1aee3_4_k_cu_14eb1683_27904cute7productE)
_ZN39_INTERNAL_36c1aee3_4_k_cu_14eb1683_27904cute7productE:
	.zero		1
	.type		_ZN39_INTERNAL_36c1aee3_4_k_cu_14eb1683_27904cuda3std3__45__cpo3endE,@object
	.size		_ZN39_INTERNAL_36c1aee3_4_k_cu_14eb1683_27904cuda3std3__45__cpo3endE,(_ZN39_INTERNAL_36c1aee3_4_k_cu_14eb1683_27904cuda3std3__419piecewise_constructE - _ZN39_INTERNAL_36c1aee3_4_k_cu_14eb1683_27904cuda3std3__45__cpo3endE)
_ZN39_INTERNAL_36c1aee3_4_k_cu_14eb1683_27904cuda3std3__45__cpo3endE:
	.zero		1
	.type		_ZN39_INTERNAL_36c1aee3_4_k_cu_14eb1683_27904cuda3std3__419piecewise_constructE,@object
	.size		_ZN39_INTERNAL_36c1aee3_4_k_cu_14eb1683_27904cuda3std3__419piecewise_constructE,(_ZN39_INTERNAL_36c1aee3_4_k_cu_14eb1683_27904cuda3std3__45__cpo4cendE - _ZN39_INTERNAL_36c1aee3_4_k_cu_14eb1683_27904cuda3std3__419piecewise_constructE)
_ZN39_INTERNAL_36c1aee3_4_k_cu_14eb1683_27904cuda3std3__419piecewise_constructE:
	.zero		1
	.type		_ZN39_INTERNAL_36c1aee3_4_k_cu_14eb1683_27904cuda3std3__45__cpo4cendE,@object
	.size		_ZN39_INTERNAL_36c1aee3_4_k_cu_14eb1683_27904cuda3std3__45__cpo4cendE,(_ZN39_INTERNAL_36c1aee3_4_k_cu_14eb1683_27904cuda3std6ranges3__45__cpo4swapE - _ZN39_INTERNAL_36c1aee3_4_k_cu_14eb1683_27904cuda3std3__45__cpo4cendE)
_ZN39_INTERNAL_36c1aee3_4_k_cu_14eb1683_27904cuda3std3__45__cpo4cendE:
	.zero		1
	.type		_ZN39_INTERNAL_36c1aee3_4_k_cu_14eb1683_27904cuda3std6ranges3__45__cpo4swapE,@object
	.size		_ZN39_INTERNAL_36c1aee3_4_k_cu_14eb1683_27904cuda3std6ranges3__45__cpo4swapE,(.L_8 - _ZN39_INTERNAL_36c1aee3_4_k_cu_14eb1683_27904cuda3std6ranges3__45__cpo4swapE)
_ZN39_INTERNAL_36c1aee3_4_k_cu_14eb1683_27904cuda3std6ranges3__45__cpo4swapE:
	.zero		1
.L_8:


//--------------------- .nv.constant0._ZN7cutlass13device_kernelINS_4gemm6kernel13GemmUniversalIN4cute5tupleIJiiiiEEENS1_10collective13CollectiveMmaINS1_34MainloopSm90TmaGmmaWarpSpecializedILi9ENS5_IJNS4_1CILi1EEESB_SB_EEENS1_35KernelTmaWarpSpecializedCooperativeEEENS5_IJNSA_ILi128EEENSA_ILi64EEESG_EEENS_10bfloat16_tENS5_IJlSB_lEEESI_NS5_IJSB_llEEENS4_8TiledMMAINS4_8MMA_AtomIJNS4_4SM904GMMA27MMA_64x64x16_F32BF16BF16_SSILNSO_5MajorE0ELSQ_1ELNSO_7ScaleInE1ELSR_1EEEEEENS4_6LayoutINS5_IJNSA_ILi2EEESB_SB_EEENS5_IJSB_NSA_ILi0EEESX_EEEEENS5_IJNS4_10UnderscoreES10_S10_EEEEENS4_13SM90_TMA_LOADENS4_14ComposedLayoutINS4_7SwizzleILi3ELi4ELi3EEENS4_18smem_ptr_flag_bitsILi16EEENSU_INS5_IJNSA_ILi8EEESG_EEENS5_IJSG_SB_EEEEEEEvNS4_8identityES13_NS14_IS16_S18_NSU_INS5_IJSG_S19_EEENS5_IJSB_SG_EEEEEEEvS1E_EENS_8epilogue10collective6detail29Sm90TmaWarpSpecializedAdapterINS1L_15DefaultEpilogueISI_SJ_SJ_NS1K_6thread17LinearCombinationISI_Li1EffLNS1P_9ScaleType4KindE0ELNS_15FloatRoundStyleE2ESI_EENS1_15EpilogueDefaultEEEEEvvEEEEvNT_6ParamsE --------------------------
	.section	.nv.constant0._ZN7cutlass13device_kernelINS_4gemm6kernel13GemmUniversalIN4cute5tupleIJiiiiEEENS1_10collective13CollectiveMmaINS1_34MainloopSm90TmaGmmaWarpSpecializedILi9ENS5_IJNS4_1CILi1EEESB_SB_EEENS1_35KernelTmaWarpSpecializedCooperativeEEENS5_IJNSA_ILi128EEENSA_ILi64EEESG_EEENS_10bfloat16_tENS5_IJlSB_lEEESI_NS5_IJSB_llEEENS4_8TiledMMAINS4_8MMA_AtomIJNS4_4SM904GMMA27MMA_64x64x16_F32BF16BF16_SSILNSO_5MajorE0ELSQ_1ELNSO_7ScaleInE1ELSR_1EEEEEENS4_6LayoutINS5_IJNSA_ILi2EEESB_SB_EEENS5_IJSB_NSA_ILi0EEESX_EEEEENS5_IJNS4_10UnderscoreES10_S10_EEEEENS4_13SM90_TMA_LOADENS4_14ComposedLayoutINS4_7SwizzleILi3ELi4ELi3EEENS4_18smem_ptr_flag_bitsILi16EEENSU_INS5_IJNSA_ILi8EEESG_EEENS5_IJSG_SB_EEEEEEEvNS4_8identityES13_NS14_IS16_S18_NSU_INS5_IJSG_S19_EEENS5_IJSB_SG_EEEEEEEvS1E_EENS_8epilogue10collective6detail29Sm90TmaWarpSpecializedAdapterINS1L_15DefaultEpilogueISI_SJ_SJ_NS1K_6thread17LinearCombinationISI_Li1EffLNS1P_9ScaleType4KindE0ELNS_15FloatRoundStyleE2ESI_EENS1_15EpilogueDefaultEEEEEvvEEEEvNT_6ParamsE,"a",@progbits
	.sectionflags	@""
	.align	4
.nv.constant0._ZN7cutlass13device_kernelINS_4gemm6kernel13GemmUniversalIN4cute5tupleIJiiiiEEENS1_10collective13CollectiveMmaINS1_34MainloopSm90TmaGmmaWarpSpecializedILi9ENS5_IJNS4_1CILi1EEESB_SB_EEENS1_35KernelTmaWarpSpecializedCooperativeEEENS5_IJNSA_ILi128EEENSA_ILi64EEESG_EEENS_10bfloat16_tENS5_IJlSB_lEEESI_NS5_IJSB_llEEENS4_8TiledMMAINS4_8MMA_AtomIJNS4_4SM904GMMA27MMA_64x64x16_F32BF16BF16_SSILNSO_5MajorE0ELSQ_1ELNSO_7ScaleInE1ELSR_1EEEEEENS4_6LayoutINS5_IJNSA_ILi2EEESB_SB_EEENS5_IJSB_NSA_ILi0EEESX_EEEEENS5_IJNS4_10UnderscoreES10_S10_EEEEENS4_13SM90_TMA_LOADENS4_14ComposedLayoutINS4_7SwizzleILi3ELi4ELi3EEENS4_18smem_ptr_flag_bitsILi16EEENSU_INS5_IJNSA_ILi8EEESG_EEENS5_IJSG_SB_EEEEEEEvNS4_8identityES13_NS14_IS16_S18_NSU_INS5_IJSG_S19_EEENS5_IJSB_SG_EEEEEEEvS1E_EENS_8epilogue10collective6detail29Sm90TmaWarpSpecializedAdapterINS1L_15DefaultEpilogueISI_SJ_SJ_NS1K_6thread17LinearCombinationISI_Li1EffLNS1P_9ScaleType4KindE0ELNS_15FloatRoundStyleE2ESI_EENS1_15EpilogueDefaultEEEEEvvEEEEvNT_6ParamsE:
	.zero		1664


//--------------------- SYMBOLS --------------------------

	.type		.nv.reservedSmem.offset0,@object
	.size		.nv.reservedSmem.offset0,0x4
	.type		__assertfail,@function
